	.target	sm_90a

	.elftype	@"ET_EXEC"


//--------------------- .note.nv.tkinfo           --------------------------
	.section	.note.nv.tkinfo,"",@"SHT_NOTE"
	.sectionflags	@"SHF_NOTE_NV_TKINFO"
	.tkinfo
        /*0018*/ 	.word	0x00000002
        /*0030*/ 	.string	""
        /*0030*/ 	.string	"ptxas"
        /*0030*/ 	.string	"Cuda compilation tools, release 13.0, V13.0.88"
        /*0030*/ 	.string	"Build cuda_13.0.r13.0/compiler.36424714_0"
        /*0030*/ 	.string	"-arch sm_90a -m 64 "



//--------------------- .note.nv.cuinfo           --------------------------
	.section	.note.nv.cuinfo,"",@"SHT_NOTE"
	.sectionflags	@"SHF_NOTE_NV_CUINFO"
        /*0018*/ 	.short	0x0002
        /*001a*/ 	.short	0x005a
        /*001c*/ 	.short	0x0082
	.zero		2


//--------------------- .nv.info                  --------------------------
	.section	.nv.info,"",@"SHT_CUDA_INFO"
	.align	4


	//----- nvinfo : EIATTR_REGCOUNT
	.align		4
        /*0000*/ 	.byte	0x04, 0x2f
        /*0002*/ 	.short	(.L_15 - .L_14)
	.align		4
.L_14:
        /*0004*/ 	.word	index@(_ZN7cutlass13device_kernelINS_4gemm6kernel13GemmUniversalIN4cute5tupleIJiiiiEEENS1_10collective13CollectiveMmaINS1_34MainloopSm90TmaGmmaWarpSpecializedILi4ENS5_IJNS4_1CILi2EEENSA_ILi1EEESC_EEENS1_35KernelTmaWarpSpecializedCooperativeEEENS5_IJNSA_ILi128EEENSA_ILi96EEESG_EEENS_6half_tENS5_IJlSC_lEEESJ_SK_NS4_8TiledMMAINS4_8MMA_AtomIJNS4_4SM904GMMA25MMA_64x96x16_F32F16F16_SSILNSO_5MajorE0ELSQ_0ELNSO_7ScaleInE1ELSR_1EEEEEENS4_6LayoutISD_NS5_IJSC_NSA_ILi0EEESV_EEEEENS5_IJNS4_10UnderscoreESY_SY_EEEEENS4_13SM90_TMA_LOADENS4_14ComposedLayoutINS4_7SwizzleILi3ELi4ELi3EEENS4_18smem_ptr_flag_bitsILi16EEENSU_INS5_IJNSA_ILi8EEENSA_ILi64EEEEEENS5_IJS18_SC_EEEEEEEvNS4_8identityENS4_23SM90_TMA_LOAD_MULTICASTES1C_vS1D_EENS_8epilogue10collective6detail29Sm90TmaWarpSpecializedAdapterINS1H_15DefaultEpilogueISJ_SK_SK_NS1G_6thread17LinearCombinationISJ_Li1EffLNS1L_9ScaleType4KindE0ELNS_15FloatRoundStyleE2ESJ_EENS1_15EpilogueDefaultEEEEEvvEEEEvNT_6ParamsE)
        /*0008*/ 	.word	0x000000a8


	//----- nvinfo : EIATTR_FRAME_SIZE
	.align		4
.L_15:
        /*000c*/ 	.byte	0x04, 0x11
        /*000e*/ 	.short	(.L_17 - .L_16)
	.align		4
.L_16:
        /*0010*/ 	.word	index@(_ZN7cutlass13device_kernelINS_4gemm6kernel13GemmUniversalIN4cute5tupleIJiiiiEEENS1_10collective13CollectiveMmaINS1_34MainloopSm90TmaGmmaWarpSpecializedILi4ENS5_IJNS4_1CILi2EEENSA_ILi1EEESC_EEENS1_35KernelTmaWarpSpecializedCooperativeEEENS5_IJNSA_ILi128EEENSA_ILi96EEESG_EEENS_6half_tENS5_IJlSC_lEEESJ_SK_NS4_8TiledMMAINS4_8MMA_AtomIJNS4_4SM904GMMA25MMA_64x96x16_F32F16F16_SSILNSO_5MajorE0ELSQ_0ELNSO_7ScaleInE1ELSR_1EEEEEENS4_6LayoutISD_NS5_IJSC_NSA_ILi0EEESV_EEEEENS5_IJNS4_10UnderscoreESY_SY_EEEEENS4_13SM90_TMA_LOADENS4_14ComposedLayoutINS4_7SwizzleILi3ELi4ELi3EEENS4_18smem_ptr_flag_bitsILi16EEENSU_INS5_IJNSA_ILi8EEENSA_ILi64EEEEEENS5_IJS18_SC_EEEEEEEvNS4_8identityENS4_23SM90_TMA_LOAD_MULTICASTES1C_vS1D_EENS_8epilogue10collective6detail29Sm90TmaWarpSpecializedAdapterINS1H_15DefaultEpilogueISJ_SK_SK_NS1G_6thread17LinearCombinationISJ_Li1EffLNS1L_9ScaleType4KindE0ELNS_15FloatRoundStyleE2ESJ_EENS1_15EpilogueDefaultEEEEEvvEEEEvNT_6ParamsE)
        /*0014*/ 	.word	0x00000000


	//----- nvinfo : EIATTR_MIN_STACK_SIZE
	.align		4
.L_17:
        /*0018*/ 	.byte	0x04, 0x12
        /*001a*/ 	.short	(.L_19 - .L_18)
	.align		4
.L_18:
        /*001c*/ 	.word	index@(_ZN7cutlass13device_kernelINS_4gemm6kernel13GemmUniversalIN4cute5tupleIJiiiiEEENS1_10collective13CollectiveMmaINS1_34MainloopSm90TmaGmmaWarpSpecializedILi4ENS5_IJNS4_1CILi2EEENSA_ILi1EEESC_EEENS1_35KernelTmaWarpSpecializedCooperativeEEENS5_IJNSA_ILi128EEENSA_ILi96EEESG_EEENS_6half_tENS5_IJlSC_lEEESJ_SK_NS4_8TiledMMAINS4_8MMA_AtomIJNS4_4SM904GMMA25MMA_64x96x16_F32F16F16_SSILNSO_5MajorE0ELSQ_0ELNSO_7ScaleInE1ELSR_1EEEEEENS4_6LayoutISD_NS5_IJSC_NSA_ILi0EEESV_EEEEENS5_IJNS4_10UnderscoreESY_SY_EEEEENS4_13SM90_TMA_LOADENS4_14ComposedLayoutINS4_7SwizzleILi3ELi4ELi3EEENS4_18smem_ptr_flag_bitsILi16EEENSU_INS5_IJNSA_ILi8EEENSA_ILi64EEEEEENS5_IJS18_SC_EEEEEEEvNS4_8identityENS4_23SM90_TMA_LOAD_MULTICASTES1C_vS1D_EENS_8epilogue10collective6detail29Sm90TmaWarpSpecializedAdapterINS1H_15DefaultEpilogueISJ_SK_SK_NS1G_6thread17LinearCombinationISJ_Li1EffLNS1L_9ScaleType4KindE0ELNS_15FloatRoundStyleE2ESJ_EENS1_15EpilogueDefaultEEEEEvvEEEEvNT_6ParamsE)
        /*0020*/ 	.word	0x00000000
.L_19:


//--------------------- .nv.compat                --------------------------
	.section	.nv.compat,"",@"SHT_CUDA_COMPAT_INFO"
	.align	4
        /*0000*/ 	.byte	0x02, 0x09, 0x01, 0x00, 0x02, 0x02, 0x04, 0x00, 0x02, 0x05, 0x05, 0x00, 0x03, 0x07, 0x01, 0x01
        /*0010*/ 	.byte	0x02, 0x03, 0x01, 0x00, 0x02, 0x06, 0x01, 0x00, 0x04, 0x0b, 0x08, 0x00, 0x00, 0x00, 0x00, 0x00
        /*0020*/ 	.byte	0x00, 0x00, 0x00, 0x00


//--------------------- .nv.info._ZN7cutlass13device_kernelINS_4gemm6kernel13GemmUniversalIN4cute5tupleIJiiiiEEENS1_10collective13CollectiveMmaINS1_34MainloopSm90TmaGmmaWarpSpecializedILi4ENS5_IJNS4_1CILi2EEENSA_ILi1EEESC_EEENS1_35KernelTmaWarpSpecializedCooperativeEEENS5_IJNSA_ILi128EEENSA_ILi96EEESG_EEENS_6half_tENS5_IJlSC_lEEESJ_SK_NS4_8TiledMMAINS4_8MMA_AtomIJNS4_4SM904GMMA25MMA_64x96x16_F32F16F16_SSILNSO_5MajorE0ELSQ_0ELNSO_7ScaleInE1ELSR_1EEEEEENS4_6LayoutISD_NS5_IJSC_NSA_ILi0EEESV_EEEEENS5_IJNS4_10UnderscoreESY_SY_EEEEENS4_13SM90_TMA_LOADENS4_14ComposedLayoutINS4_7SwizzleILi3ELi4ELi3EEENS4_18smem_ptr_flag_bitsILi16EEENSU_INS5_IJNSA_ILi8EEENSA_ILi64EEEEEENS5_IJS18_SC_EEEEEEEvNS4_8identityENS4_23SM90_TMA_LOAD_MULTICASTES1C_vS1D_EENS_8epilogue10collective6detail29Sm90TmaWarpSpecializedAdapterINS1H_15DefaultEpilogueISJ_SK_SK_NS1G_6thread17LinearCombinationISJ_Li1EffLNS1L_9ScaleType4KindE0ELNS_15FloatRoundStyleE2ESJ_EENS1_15EpilogueDefaultEEEEEvvEEEEvNT_6ParamsE --------------------------
	.section	.nv.info._ZN7cutlass13device_kernelINS_4gemm6kernel13GemmUniversalIN4cute5tupleIJiiiiEEENS1_10collective13CollectiveMmaINS1_34MainloopSm90TmaGmmaWarpSpecializedILi4ENS5_IJNS4_1CILi2EEENSA_ILi1EEESC_EEENS1_35KernelTmaWarpSpecializedCooperativeEEENS5_IJNSA_ILi128EEENSA_ILi96EEESG_EEENS_6half_tENS5_IJlSC_lEEESJ_SK_NS4_8TiledMMAINS4_8MMA_AtomIJNS4_4SM904GMMA25MMA_64x96x16_F32F16F16_SSILNSO_5MajorE0ELSQ_0ELNSO_7ScaleInE1ELSR_1EEEEEENS4_6LayoutISD_NS5_IJSC_NSA_ILi0EEESV_EEEEENS5_IJNS4_10UnderscoreESY_SY_EEEEENS4_13SM90_TMA_LOADENS4_14ComposedLayoutINS4_7SwizzleILi3ELi4ELi3EEENS4_18smem_ptr_flag_bitsILi16EEENSU_INS5_IJNSA_ILi8EEENSA_ILi64EEEEEENS5_IJS18_SC_EEEEEEEvNS4_8identityENS4_23SM90_TMA_LOAD_MULTICASTES1C_vS1D_EENS_8epilogue10collective6detail29Sm90TmaWarpSpecializedAdapterINS1H_15DefaultEpilogueISJ_SK_SK_NS1G_6thread17LinearCombinationISJ_Li1EffLNS1L_9ScaleType4KindE0ELNS_15FloatRoundStyleE2ESJ_EENS1_15EpilogueDefaultEEEEEvvEEEEvNT_6ParamsE,"",@"SHT_CUDA_INFO"
	.sectionflags	@""
	.align	4


	//----- nvinfo : EIATTR_CUDA_API_VERSION
	.align		4
        /*0000*/ 	.byte	0x04, 0x37
        /*0002*/ 	.short	(.L_21 - .L_20)
.L_20:
        /*0004*/ 	.word	0x00000082


	//----- nvinfo : EIATTR_KPARAM_INFO
	.align		4
.L_21:
        /*0008*/ 	.byte	0x04, 0x17
        /*000a*/ 	.short	(.L_23 - .L_22)
.L_22:
        /*000c*/ 	.word	0x00000000
        /*0010*/ 	.short	0x0000
        /*0012*/ 	.short	0x0070
        /*0014*/ 	.byte	0x00, 0xf0, 0x01, 0x10


	//----- nvinfo : EIATTR_SPARSE_MMA_MASK
	.align		4
.L_23:
        /*0018*/ 	.byte	0x03, 0x50
        /*001a*/ 	.short	0x0000


	//----- nvinfo : EIATTR_MAXREG_COUNT
	.align		4
        /*001c*/ 	.byte	0x03, 0x1b
        /*001e*/ 	.short	0x00a8


	//----- nvinfo : EIATTR_NUM_BARRIERS
	.align		4
        /*0020*/ 	.byte	0x02, 0x4c
        /*0022*/ 	.byte	0x01
	.zero		1


	//----- nvinfo : EIATTR_EXTERNS
	.align		4
        /*0024*/ 	.byte	0x04, 0x0f
        /*0026*/ 	.short	(.L_25 - .L_24)


	//   ....[0]....
	.align		4
.L_24:
        /*0028*/ 	.word	index@(__assertfail)


	//----- nvinfo : EIATTR_MERCURY_ISA_VERSION
	.align		4
.L_25:
        /*002c*/ 	.byte	0x03, 0x5f
        /*002e*/ 	.short	0x0101


	//----- nvinfo : EIATTR_INT_WARP_WIDE_INSTR_OFFSETS
	.align		4
        /*0030*/ 	.byte	0x04, 0x31
        /*0032*/ 	.short	(.L_27 - .L_26)


	//   ....[0]....
.L_26:
        /*0034*/ 	.word	0x00000480


	//   ....[1]....
        /*0038*/ 	.word	0x000004b0


	//   ....[2]....
        /*003c*/ 	.word	0x00000650


	//   ....[3]....
        /*0040*/ 	.word	0x00002280


	//----- nvinfo : EIATTR_COOP_GROUP_MASK_REGIDS
	.align		4
.L_27:
        /*0044*/ 	.byte	0x04, 0x29
        /*0046*/ 	.short	(.L_29 - .L_28)


	//   ....[0]....
.L_28:
        /*0048*/ 	.word	0xffffffff


	//   ....[1]....
        /*004c*/ 	.word	0xffffffff


	//   ....[2]....
        /*0050*/ 	.word	0xffffffff


	//   ....[3]....
        /*0054*/ 	.word	0xffffffff


	//   ....[4]....
        /*0058*/ 	.word	0xffffffff


	//   ....[5]....
        /*005c*/ 	.word	0xffffffff


	//----- nvinfo : EIATTR_COOP_GROUP_INSTR_OFFSETS
	.align		4
.L_29:
        /*0060*/ 	.byte	0x04, 0x28
        /*0062*/ 	.short	(.L_31 - .L_30)


	//   ....[0]....
.L_30:
        /*0064*/ 	.word	0x00000060


	//   ....[1]....
        /*0068*/ 	.word	0x00000070


	//   ....[2]....
        /*006c*/ 	.word	0x00000130


	//   ....[3]....
        /*0070*/ 	.word	0x000002d0


	//   ....[4]....
        /*0074*/ 	.word	0x00000800


	//   ....[5]....
        /*0078*/ 	.word	0x00001480


	//----- nvinfo : EIATTR_REG_RECONFIG
	.align		4
.L_31:
        /*007c*/ 	.byte	0x01, 0x54
	.zero		2


	//----- nvinfo : EIATTR_SYSCALL_OFFSETS
	.align		4
        /*0080*/ 	.byte	0x04, 0x46
        /*0082*/ 	.short	(.L_33 - .L_32)


	//   ....[0]....
.L_32:
        /*0084*/ 	.word	0x00001670


	//----- nvinfo : EIATTR_MBARRIER_INSTR_OFFSETS
	.align		4
.L_33:
        /*0088*/ 	.byte	0x04, 0x39
        /*008a*/ 	.short	(.L_35 - .L_34)


	//   ....[0]....
.L_34:
        /*008c*/ 	.word	0x00000230
        /*0090*/ 	.word	0x000000ff
        /*0094*/ 	.word	0x00000000
        /*0098*/ 	.short	0x0100
        /*009a*/ 	.byte	0x08
	.zero		1


	//   ....[1]....
        /*009c*/ 	.word	0x00000240
        /*00a0*/ 	.word	0x000000ff
        /*00a4*/ 	.word	0x00000020
        /*00a8*/ 	.short	0x0100
        /*00aa*/ 	.byte	0x08
	.zero		1


	//   ....[2]....
        /*00ac*/ 	.word	0x00000250
        /*00b0*/ 	.word	0x000000ff
        /*00b4*/ 	.word	0x00000008
        /*00b8*/ 	.short	0x0100
        /*00ba*/ 	.byte	0x08
	.zero		1


	//   ....[3]....
        /*00bc*/ 	.word	0x00000260
        /*00c0*/ 	.word	0x000000ff
        /*00c4*/ 	.word	0x00000028
        /*00c8*/ 	.short	0x0100
        /*00ca*/ 	.byte	0x08
	.zero		1


	//   ....[4]....
        /*00cc*/ 	.word	0x00000270
        /*00d0*/ 	.word	0x000000ff
        /*00d4*/ 	.word	0x00000010
        /*00d8*/ 	.short	0x0100
        /*00da*/ 	.byte	0x08
	.zero		1


	//   ....[5]....
        /*00dc*/ 	.word	0x00000280
        /*00e0*/ 	.word	0x000000ff
        /*00e4*/ 	.word	0x00000030
        /*00e8*/ 	.short	0x0100
        /*00ea*/ 	.byte	0x08
	.zero		1


	//   ....[6]....
        /*00ec*/ 	.word	0x00000290
        /*00f0*/ 	.word	0x000000ff
        /*00f4*/ 	.word	0x00000018
        /*00f8*/ 	.short	0x0100
        /*00fa*/ 	.byte	0x08
	.zero		1


	//   ....[7]....
        /*00fc*/ 	.word	0x000002a0
        /*0100*/ 	.word	0x000000ff
        /*0104*/ 	.word	0x00000038
        /*0108*/ 	.short	0x0100
        /*010a*/ 	.byte	0x08
	.zero		1


	//   ....[8]....
        /*010c*/ 	.word	0x000006e0
        /*0110*/ 	.word	0x000000ff
        /*0114*/ 	.word	0x00000050
        /*0118*/ 	.short	0x0100
        /*011a*/ 	.byte	0x06
	.zero		1


	//   ....[9]....
        /*011c*/ 	.word	0x00000780
        /*0120*/ 	.word	0x000000ff
        /*0124*/ 	.word	0x00000058
        /*0128*/ 	.short	0x0100
        /*012a*/ 	.byte	0x06
	.zero		1


	//   ....[10]....
        /*012c*/ 	.word	0x00001730
        /*0130*/ 	.word	0x00000003
        /*0134*/ 	.word	0x00000000
        /*0138*/ 	.short	0x010a
        /*013a*/ 	.byte	0x3f
	.zero		1


	//   ....[11]....
        /*013c*/ 	.word	0x00001790
        /*0140*/ 	.word	0x00000003
        /*0144*/ 	.word	0x00000000
        /*0148*/ 	.short	0x010a
        /*014a*/ 	.byte	0x3f
	.zero		1


	//   ....[12]....
        /*014c*/ 	.word	0x00001cd0
        /*0150*/ 	.word	0x00000005
        /*0154*/ 	.word	0x00000000
        /*0158*/ 	.short	0x010a
        /*015a*/ 	.byte	0x3f
	.zero		1


	//   ....[13]....
        /*015c*/ 	.word	0x00001d10
        /*0160*/ 	.word	0x00000005
        /*0164*/ 	.word	0x00000000
        /*0168*/ 	.short	0x010a
        /*016a*/ 	.byte	0x3f
	.zero		1


	//   ....[14]....
        /*016c*/ 	.word	0x00002130
        /*0170*/ 	.word	0x00000004
        /*0174*/ 	.word	0x00000000
        /*0178*/ 	.short	0x0101
        /*017a*/ 	.byte	0x3f
	.zero		1


	//   ....[15]....
        /*017c*/ 	.word	0x000022f0
        /*0180*/ 	.word	0x00000000
        /*0184*/ 	.word	0x00000000
        /*0188*/ 	.short	0x0101
        /*018a*/ 	.byte	0x3f
	.zero		1


	//   ....[16]....
        /*018c*/ 	.word	0x000064f0
        /*0190*/ 	.word	0x00000015
        /*0194*/ 	.word	0x00000020
        /*0198*/ 	.short	0x010a
        /*019a*/ 	.byte	0x3f
	.zero		1


	//   ....[17]....
        /*019c*/ 	.word	0x00006980
        /*01a0*/ 	.word	0x00000005
        /*01a4*/ 	.word	0x00000058
        /*01a8*/ 	.short	0x0101
        /*01aa*/ 	.byte	0x3f
	.zero		1


	//   ....[18]....
        /*01ac*/ 	.word	0x00007090
        /*01b0*/ 	.word	0x00000007
        /*01b4*/ 	.word	0x00000000
        /*01b8*/ 	.short	0x010a
        /*01ba*/ 	.byte	0x3f
	.zero		1


	//   ....[19]....
        /*01bc*/ 	.word	0x00007110
        /*01c0*/ 	.word	0x00000006
        /*01c4*/ 	.word	0x00000000
        /*01c8*/ 	.short	0x010a
        /*01ca*/ 	.byte	0x3f
	.zero		1


	//   ....[20]....
        /*01cc*/ 	.word	0x000071a0
        /*01d0*/ 	.word	0x00000007
        /*01d4*/ 	.word	0x00000000
        /*01d8*/ 	.short	0x010a
        /*01da*/ 	.byte	0x3f
	.zero		1


	//   ....[21]....
        /*01dc*/ 	.word	0x00007230
        /*01e0*/ 	.word	0x00000005
        /*01e4*/ 	.word	0x00000000
        /*01e8*/ 	.short	0x010a
        /*01ea*/ 	.byte	0x3f
	.zero		1


	//   ....[22]....
        /*01ec*/ 	.word	0x00007290
        /*01f0*/ 	.word	0x00000003
        /*01f4*/ 	.word	0x00000000
        /*01f8*/ 	.short	0x010a
        /*01fa*/ 	.byte	0x3f
	.zero		1


	//   ....[23]....
        /*01fc*/ 	.word	0x000072e0
        /*0200*/ 	.word	0x00000005
        /*0204*/ 	.word	0x00000000
        /*0208*/ 	.short	0x010a
        /*020a*/ 	.byte	0x3f
	.zero		1


	//   ....[24]....
        /*020c*/ 	.word	0x000073b0
        /*0210*/ 	.word	0x00000015
        /*0214*/ 	.word	0x00000020
        /*0218*/ 	.short	0x010a
        /*021a*/ 	.byte	0x3f
	.zero		1


	//   ....[25]....
        /*021c*/ 	.word	0x00007480
        /*0220*/ 	.word	0x00000007
        /*0224*/ 	.word	0x00000000
        /*0228*/ 	.short	0x010a
        /*022a*/ 	.byte	0x3f
	.zero		1


	//   ....[26]....
        /*022c*/ 	.word	0x000074d0
        /*0230*/ 	.word	0x00000006
        /*0234*/ 	.word	0x00000000
        /*0238*/ 	.short	0x010a
        /*023a*/ 	.byte	0x3f
	.zero		1


	//   ....[27]....
        /*023c*/ 	.word	0x00007520
        /*0240*/ 	.word	0x00000007
        /*0244*/ 	.word	0x00000000
        /*0248*/ 	.short	0x010a
        /*024a*/ 	.byte	0x3f
	.zero		1


	//----- nvinfo : EIATTR_NUM_MBARRIERS
	.align		4
.L_35:
        /*024c*/ 	.byte	0x03, 0x38
        /*024e*/ 	.short	0x000a


	//----- nvinfo : EIATTR_EXIT_INSTR_OFFSETS
	.align		4
        /*0250*/ 	.byte	0x04, 0x1c
        /*0252*/ 	.short	(.L_37 - .L_36)


	//   ....[0]....
.L_36:
        /*0254*/ 	.word	0x000009d0


	//   ....[1]....
        /*0258*/ 	.word	0x000011e0


	//   ....[2]....
        /*025c*/ 	.word	0x00005c90


	//   ....[3]....
        /*0260*/ 	.word	0x000061f0


	//   ....[4]....
        /*0264*/ 	.word	0x00007280


	//----- nvinfo : EIATTR_MAX_THREADS
	.align		4
.L_37:
        /*0268*/ 	.byte	0x04, 0x05
        /*026a*/ 	.short	(.L_39 - .L_38)
.L_38:
        /*026c*/ 	.word	0x00000180
        /*0270*/ 	.word	0x00000001
        /*0274*/ 	.word	0x00000001


	//----- nvinfo : EIATTR_CRS_STACK_SIZE
	.align		4
.L_39:
        /*0278*/ 	.byte	0x04, 0x1e
        /*027a*/ 	.short	(.L_41 - .L_40)
.L_40:
        /*027c*/ 	.word	0x00000000


	//----- nvinfo : EIATTR_CBANK_PARAM_SIZE
	.align		4
.L_41:
        /*0280*/ 	.byte	0x03, 0x19
        /*0282*/ 	.short	0x0470


	//----- nvinfo : EIATTR_PARAM_CBANK
	.align		4
        /*0284*/ 	.byte	0x04, 0x0a
        /*0286*/ 	.short	(.L_43 - .L_42)
	.align		4
.L_42:
        /*0288*/ 	.word	index@(.nv.constant0._ZN7cutlass13device_kernelINS_4gemm6kernel13GemmUniversalIN4cute5tupleIJiiiiEEENS1_10collective13CollectiveMmaINS1_34MainloopSm90TmaGmmaWarpSpecializedILi4ENS5_IJNS4_1CILi2EEENSA_ILi1EEESC_EEENS1_35KernelTmaWarpSpecializedCooperativeEEENS5_IJNSA_ILi128EEENSA_ILi96EEESG_EEENS_6half_tENS5_IJlSC_lEEESJ_SK_NS4_8TiledMMAINS4_8MMA_AtomIJNS4_4SM904GMMA25MMA_64x96x16_F32F16F16_SSILNSO_5MajorE0ELSQ_0ELNSO_7ScaleInE1ELSR_1EEEEEENS4_6LayoutISD_NS5_IJSC_NSA_ILi0EEESV_EEEEENS5_IJNS4_10UnderscoreESY_SY_EEEEENS4_13SM90_TMA_LOADENS4_14ComposedLayoutINS4_7SwizzleILi3ELi4ELi3EEENS4_18smem_ptr_flag_bitsILi16EEENSU_INS5_IJNSA_ILi8EEENSA_ILi64EEEEEENS5_IJS18_SC_EEEEEEEvNS4_8identityENS4_23SM90_TMA_LOAD_MULTICASTES1C_vS1D_EENS_8epilogue10collective6detail29Sm90TmaWarpSpecializedAdapterINS1H_15DefaultEpilogueISJ_SK_SK_NS1G_6thread17LinearCombinationISJ_Li1EffLNS1L_9ScaleType4KindE0ELNS_15FloatRoundStyleE2ESJ_EENS1_15EpilogueDefaultEEEEEvvEEEEvNT_6ParamsE)
        /*028c*/ 	.short	0x0210
        /*028e*/ 	.short	0x0470


	//----- nvinfo : EIATTR_SW_WAR
	.align		4
.L_43:
        /*0290*/ 	.byte	0x04, 0x36
        /*0292*/ 	.short	(.L_45 - .L_44)
.L_44:
        /*0294*/ 	.word	0x00000008
.L_45:


//--------------------- .nv.callgraph             --------------------------
	.section	.nv.callgraph,"",@"SHT_CUDA_CALLGRAPH"
	.align	4
	.sectionentsize	8
	.align		4
        /*0000*/ 	.word	0x00000000
	.align		4
        /*0004*/ 	.word	0xffffffff
	.align		4
        /*0008*/ 	.word	index@(_ZN7cutlass13device_kernelINS_4gemm6kernel13GemmUniversalIN4cute5tupleIJiiiiEEENS1_10collective13CollectiveMmaINS1_34MainloopSm90TmaGmmaWarpSpecializedILi4ENS5_IJNS4_1CILi2EEENSA_ILi1EEESC_EEENS1_35KernelTmaWarpSpecializedCooperativeEEENS5_IJNSA_ILi128EEENSA_ILi96EEESG_EEENS_6half_tENS5_IJlSC_lEEESJ_SK_NS4_8TiledMMAINS4_8MMA_AtomIJNS4_4SM904GMMA25MMA_64x96x16_F32F16F16_SSILNSO_5MajorE0ELSQ_0ELNSO_7ScaleInE1ELSR_1EEEEEENS4_6LayoutISD_NS5_IJSC_NSA_ILi0EEESV_EEEEENS5_IJNS4_10UnderscoreESY_SY_EEEEENS4_13SM90_TMA_LOADENS4_14ComposedLayoutINS4_7SwizzleILi3ELi4ELi3EEENS4_18smem_ptr_flag_bitsILi16EEENSU_INS5_IJNSA_ILi8EEENSA_ILi64EEEEEENS5_IJS18_SC_EEEEEEEvNS4_8identityENS4_23SM90_TMA_LOAD_MULTICASTES1C_vS1D_EENS_8epilogue10collective6detail29Sm90TmaWarpSpecializedAdapterINS1H_15DefaultEpilogueISJ_SK_SK_NS1G_6thread17LinearCombinationISJ_Li1EffLNS1L_9ScaleType4KindE0ELNS_15FloatRoundStyleE2ESJ_EENS1_15EpilogueDefaultEEEEEvvEEEEvNT_6ParamsE)
	.align		4
        /*000c*/ 	.word	index@(__assertfail)
	.align		4
        /*0010*/ 	.word	0x00000000
	.align		4
        /*0014*/ 	.word	0xfffffffe
	.align		4
        /*0018*/ 	.word	0x00000000
	.align		4
        /*001c*/ 	.word	0xfffffffd
	.align		4
        /*0020*/ 	.word	0x00000000
	.align		4
        /*0024*/ 	.word	0xfffffffc


//--------------------- .nv.constant4             --------------------------
	.section	.nv.constant4,"a",@progbits
	.align	8
	.align		8
.nv.constant4:
        /*0000*/ 	.dword	__assertfail
	.align		8
        /*0008*/ 	.dword	__unnamed_1
	.align		8
        /*0010*/ 	.dword	_ZN40_INTERNAL_2ee9a3c7_4_k_cu_1c006d39_128834cuda3std3__45__cpo5beginE
	.align		8
        /*0018*/ 	.dword	_ZN40_INTERNAL_2ee9a3c7_4_k_cu_1c006d39_128834cuda3std3__45__cpo3endE
	.align		8
        /*0020*/ 	.dword	_ZN40_INTERNAL_2ee9a3c7_4_k_cu_1c006d39_128834cuda3std3__45__cpo6cbeginE
	.align		8
        /*0028*/ 	.dword	_ZN40_INTERNAL_2ee9a3c7_4_k_cu_1c006d39_128834cuda3std3__45__cpo4cendE
	.align		8
        /*0030*/ 	.dword	_ZN40_INTERNAL_2ee9a3c7_4_k_cu_1c006d39_128834cuda3std3__442_GLOBAL__N__2ee9a3c7_4_k_cu_1c006d39_128836ignoreE
	.align		8
        /*0038*/ 	.dword	_ZN40_INTERNAL_2ee9a3c7_4_k_cu_1c006d39_128834cuda3std3__419piecewise_constructE
	.align		8
        /*0040*/ 	.dword	_ZN40_INTERNAL_2ee9a3c7_4_k_cu_1c006d39_128834cuda3std3__48in_placeE
	.align		8
        /*0048*/ 	.dword	_ZN40_INTERNAL_2ee9a3c7_4_k_cu_1c006d39_128834cuda3std6ranges3__45__cpo4swapE
	.align		8
        /*0050*/ 	.dword	_ZN40_INTERNAL_2ee9a3c7_4_k_cu_1c006d39_128834cuda3std6ranges3__45__cpo9iter_moveE
	.align		8
        /*0058*/ 	.dword	_ZN40_INTERNAL_2ee9a3c7_4_k_cu_1c006d39_128834cute7productE
	.align		8
        /*0060*/ 	.dword	_ZN40_INTERNAL_2ee9a3c7_4_k_cu_1c006d39_128834cute1_E
	.align		8
        /*0068*/ 	.dword	$str$22
	.align		8
        /*0070*/ 	.dword	$str$23


//--------------------- .text._ZN7cutlass13device_kernelINS_4gemm6kernel13GemmUniversalIN4cute5tupleIJiiiiEEENS1_10collective13CollectiveMmaINS1_34MainloopSm90TmaGmmaWarpSpecializedILi4ENS5_IJNS4_1CILi2EEENSA_ILi1EEESC_EEENS1_35KernelTmaWarpSpecializedCooperativeEEENS5_IJNSA_ILi128EEENSA_ILi96EEESG_EEENS_6half_tENS5_IJlSC_lEEESJ_SK_NS4_8TiledMMAINS4_8MMA_AtomIJNS4_4SM904GMMA25MMA_64x96x16_F32F16F16_SSILNSO_5MajorE0ELSQ_0ELNSO_7ScaleInE1ELSR_1EEEEEENS4_6LayoutISD_NS5_IJSC_NSA_ILi0EEESV_EEEEENS5_IJNS4_10UnderscoreESY_SY_EEEEENS4_13SM90_TMA_LOADENS4_14ComposedLayoutINS4_7SwizzleILi3ELi4ELi3EEENS4_18smem_ptr_flag_bitsILi16EEENSU_INS5_IJNSA_ILi8EEENSA_ILi64EEEEEENS5_IJS18_SC_EEEEEEEvNS4_8identityENS4_23SM90_TMA_LOAD_MULTICASTES1C_vS1D_EENS_8epilogue10collective6detail29Sm90TmaWarpSpecializedAdapterINS1H_15DefaultEpilogueISJ_SK_SK_NS1G_6thread17LinearCombinationISJ_Li1EffLNS1L_9ScaleType4KindE0ELNS_15FloatRoundStyleE2ESJ_EENS1_15EpilogueDefaultEEEEEvvEEEEvNT_6ParamsE --------------------------
	.section	.text._ZN7cutlass13device_kernelINS_4gemm6kernel13GemmUniversalIN4cute5tupleIJiiiiEEENS1_10collective13CollectiveMmaINS1_34MainloopSm90TmaGmmaWarpSpecializedILi4ENS5_IJNS4_1CILi2EEENSA_ILi1EEESC_EEENS1_35KernelTmaWarpSpecializedCooperativeEEENS5_IJNSA_ILi128EEENSA_ILi96EEESG_EEENS_6half_tENS5_IJlSC_lEEESJ_SK_NS4_8TiledMMAINS4_8MMA_AtomIJNS4_4SM904GMMA25MMA_64x96x16_F32F16F16_SSILNSO_5MajorE0ELSQ_0ELNSO_7ScaleInE1ELSR_1EEEEEENS4_6LayoutISD_NS5_IJSC_NSA_ILi0EEESV_EEEEENS5_IJNS4_10UnderscoreESY_SY_EEEEENS4_13SM90_TMA_LOADENS4_14ComposedLayoutINS4_7SwizzleILi3ELi4ELi3EEENS4_18smem_ptr_flag_bitsILi16EEENSU_INS5_IJNSA_ILi8EEENSA_ILi64EEEEEENS5_IJS18_SC_EEEEEEEvNS4_8identityENS4_23SM90_TMA_LOAD_MULTICASTES1C_vS1D_EENS_8epilogue10collective6detail29Sm90TmaWarpSpecializedAdapterINS1H_15DefaultEpilogueISJ_SK_SK_NS1G_6thread17LinearCombinationISJ_Li1EffLNS1L_9ScaleType4KindE0ELNS_15FloatRoundStyleE2ESJ_EENS1_15EpilogueDefaultEEEEEvvEEEEvNT_6ParamsE,"ax",@progbits
	.align	128
.text._ZN7cutlass13device_kernelINS_4gemm6kernel13GemmUniversalIN4cute5tupleIJiiiiEEENS1_10collective13CollectiveMmaINS1_34MainloopSm90TmaGmmaWarpSpecializedILi4ENS5_IJNS4_1CILi2EEENSA_ILi1EEESC_EEENS1_35KernelTmaWarpSpecializedCooperativeEEENS5_IJNSA_ILi128EEENSA_ILi96EEESG_EEENS_6half_tENS5_IJlSC_lEEESJ_SK_NS4_8TiledMMAINS4_8MMA_AtomIJNS4_4SM904GMMA25MMA_64x96x16_F32F16F16_SSILNSO_5MajorE0ELSQ_0ELNSO_7ScaleInE1ELSR_1EEEEEENS4_6LayoutISD_NS5_IJSC_NSA_ILi0EEESV_EEEEENS5_IJNS4_10UnderscoreESY_SY_EEEEENS4_13SM90_TMA_LOADENS4_14ComposedLayoutINS4_7SwizzleILi3ELi4ELi3EEENS4_18smem_ptr_flag_bitsILi16EEENSU_INS5_IJNSA_ILi8EEENSA_ILi64EEEEEENS5_IJS18_SC_EEEEEEEvNS4_8identityENS4_23SM90_TMA_LOAD_MULTICASTES1C_vS1D_EENS_8epilogue10collective6detail29Sm90TmaWarpSpecializedAdapterINS1H_15DefaultEpilogueISJ_SK_SK_NS1G_6thread17LinearCombinationISJ_Li1EffLNS1L_9ScaleType4KindE0ELNS_15FloatRoundStyleE2ESJ_EENS1_15EpilogueDefaultEEEEEvvEEEEvNT_6ParamsE:
        .type           _ZN7cutlass13device_kernelINS_4gemm6kernel13GemmUniversalIN4cute5tupleIJiiiiEEENS1_10collective13CollectiveMmaINS1_34MainloopSm90TmaGmmaWarpSpecializedILi4ENS5_IJNS4_1CILi2EEENSA_ILi1EEESC_EEENS1_35KernelTmaWarpSpecializedCooperativeEEENS5_IJNSA_ILi128EEENSA_ILi96EEESG_EEENS_6half_tENS5_IJlSC_lEEESJ_SK_NS4_8TiledMMAINS4_8MMA_AtomIJNS4_4SM904GMMA25MMA_64x96x16_F32F16F16_SSILNSO_5MajorE0ELSQ_0ELNSO_7ScaleInE1ELSR_1EEEEEENS4_6LayoutISD_NS5_IJSC_NSA_ILi0EEESV_EEEEENS5_IJNS4_10UnderscoreESY_SY_EEEEENS4_13SM90_TMA_LOADENS4_14ComposedLayoutINS4_7SwizzleILi3ELi4ELi3EEENS4_18smem_ptr_flag_bitsILi16EEENSU_INS5_IJNSA_ILi8EEENSA_ILi64EEEEEENS5_IJS18_SC_EEEEEEEvNS4_8identityENS4_23SM90_TMA_LOAD_MULTICASTES1C_vS1D_EENS_8epilogue10collective6detail29Sm90TmaWarpSpecializedAdapterINS1H_15DefaultEpilogueISJ_SK_SK_NS1G_6thread17LinearCombinationISJ_Li1EffLNS1L_9ScaleType4KindE0ELNS_15FloatRoundStyleE2ESJ_EENS1_15EpilogueDefaultEEEEEvvEEEEvNT_6ParamsE,@function
        .size           _ZN7cutlass13device_kernelINS_4gemm6kernel13GemmUniversalIN4cute5tupleIJiiiiEEENS1_10collective13CollectiveMmaINS1_34MainloopSm90TmaGmmaWarpSpecializedILi4ENS5_IJNS4_1CILi2EEENSA_ILi1EEESC_EEENS1_35KernelTmaWarpSpecializedCooperativeEEENS5_IJNSA_ILi128EEENSA_ILi96EEESG_EEENS_6half_tENS5_IJlSC_lEEESJ_SK_NS4_8TiledMMAINS4_8MMA_AtomIJNS4_4SM904GMMA25MMA_64x96x16_F32F16F16_SSILNSO_5MajorE0ELSQ_0ELNSO_7ScaleInE1ELSR_1EEEEEENS4_6LayoutISD_NS5_IJSC_NSA_ILi0EEESV_EEEEENS5_IJNS4_10UnderscoreESY_SY_EEEEENS4_13SM90_TMA_LOADENS4_14ComposedLayoutINS4_7SwizzleILi3ELi4ELi3EEENS4_18smem_ptr_flag_bitsILi16EEENSU_INS5_IJNSA_ILi8EEENSA_ILi64EEEEEENS5_IJS18_SC_EEEEEEEvNS4_8identityENS4_23SM90_TMA_LOAD_MULTICASTES1C_vS1D_EENS_8epilogue10collective6detail29Sm90TmaWarpSpecializedAdapterINS1H_15DefaultEpilogueISJ_SK_SK_NS1G_6thread17LinearCombinationISJ_Li1EffLNS1L_9ScaleType4KindE0ELNS_15FloatRoundStyleE2ESJ_EENS1_15EpilogueDefaultEEEEEvvEEEEvNT_6ParamsE,(.L_x_165 - _ZN7cutlass13device_kernelINS_4gemm6kernel13GemmUniversalIN4cute5tupleIJiiiiEEENS1_10collective13CollectiveMmaINS1_34MainloopSm90TmaGmmaWarpSpecializedILi4ENS5_IJNS4_1CILi2EEENSA_ILi1EEESC_EEENS1_35KernelTmaWarpSpecializedCooperativeEEENS5_IJNSA_ILi128EEENSA_ILi96EEESG_EEENS_6half_tENS5_IJlSC_lEEESJ_SK_NS4_8TiledMMAINS4_8MMA_AtomIJNS4_4SM904GMMA25MMA_64x96x16_F32F16F16_SSILNSO_5MajorE0ELSQ_0ELNSO_7ScaleInE1ELSR_1EEEEEENS4_6LayoutISD_NS5_IJSC_NSA_ILi0EEESV_EEEEENS5_IJNS4_10UnderscoreESY_SY_EEEEENS4_13SM90_TMA_LOADENS4_14ComposedLayoutINS4_7SwizzleILi3ELi4ELi3EEENS4_18smem_ptr_flag_bitsILi16EEENSU_INS5_IJNSA_ILi8EEENSA_ILi64EEEEEENS5_IJS18_SC_EEEEEEEvNS4_8identityENS4_23SM90_TMA_LOAD_MULTICASTES1C_vS1D_EENS_8epilogue10collective6detail29Sm90TmaWarpSpecializedAdapterINS1H_15DefaultEpilogueISJ_SK_SK_NS1G_6thread17LinearCombinationISJ_Li1EffLNS1L_9ScaleType4KindE0ELNS_15FloatRoundStyleE2ESJ_EENS1_15EpilogueDefaultEEEEEvvEEEEvNT_6ParamsE)
        .other          _ZN7cutlass13device_kernelINS_4gemm6kernel13GemmUniversalIN4cute5tupleIJiiiiEEENS1_10collective13CollectiveMmaINS1_34MainloopSm90TmaGmmaWarpSpecializedILi4ENS5_IJNS4_1CILi2EEENSA_ILi1EEESC_EEENS1_35KernelTmaWarpSpecializedCooperativeEEENS5_IJNSA_ILi128EEENSA_ILi96EEESG_EEENS_6half_tENS5_IJlSC_lEEESJ_SK_NS4_8TiledMMAINS4_8MMA_AtomIJNS4_4SM904GMMA25MMA_64x96x16_F32F16F16_SSILNSO_5MajorE0ELSQ_0ELNSO_7ScaleInE1ELSR_1EEEEEENS4_6LayoutISD_NS5_IJSC_NSA_ILi0EEESV_EEEEENS5_IJNS4_10UnderscoreESY_SY_EEEEENS4_13SM90_TMA_LOADENS4_14ComposedLayoutINS4_7SwizzleILi3ELi4ELi3EEENS4_18smem_ptr_flag_bitsILi16EEENSU_INS5_IJNSA_ILi8EEENSA_ILi64EEEEEENS5_IJS18_SC_EEEEEEEvNS4_8identityENS4_23SM90_TMA_LOAD_MULTICASTES1C_vS1D_EENS_8epilogue10collective6detail29Sm90TmaWarpSpecializedAdapterINS1H_15DefaultEpilogueISJ_SK_SK_NS1G_6thread17LinearCombinationISJ_Li1EffLNS1L_9ScaleType4KindE0ELNS_15FloatRoundStyleE2ESJ_EENS1_15EpilogueDefaultEEEEEvvEEEEvNT_6ParamsE,@"STO_CUDA_ENTRY STV_DEFAULT"
_ZN7cutlass13device_kernelINS_4gemm6kernel13GemmUniversalIN4cute5tupleIJiiiiEEENS1_10collective13CollectiveMmaINS1_34MainloopSm90TmaGmmaWarpSpecializedILi4ENS5_IJNS4_1CILi2EEENSA_ILi1EEESC_EEENS1_35KernelTmaWarpSpecializedCooperativeEEENS5_IJNSA_ILi128EEENSA_ILi96EEESG_EEENS_6half_tENS5_IJlSC_lEEESJ_SK_NS4_8TiledMMAINS4_8MMA_AtomIJNS4_4SM904GMMA25MMA_64x96x16_F32F16F16_SSILNSO_5MajorE0ELSQ_0ELNSO_7ScaleInE1ELSR_1EEEEEENS4_6LayoutISD_NS5_IJSC_NSA_ILi0EEESV_EEEEENS5_IJNS4_10UnderscoreESY_SY_EEEEENS4_13SM90_TMA_LOADENS4_14ComposedLayoutINS4_7SwizzleILi3ELi4ELi3EEENS4_18smem_ptr_flag_bitsILi16EEENSU_INS5_IJNSA_ILi8EEENSA_ILi64EEEEEENS5_IJS18_SC_EEEEEEEvNS4_8identityENS4_23SM90_TMA_LOAD_MULTICASTES1C_vS1D_EENS_8epilogue10collective6detail29Sm90TmaWarpSpecializedAdapterINS1H_15DefaultEpilogueISJ_SK_SK_NS1G_6thread17LinearCombinationISJ_Li1EffLNS1L_9ScaleType4KindE0ELNS_15FloatRoundStyleE2ESJ_EENS1_15EpilogueDefaultEEEEEvvEEEEvNT_6ParamsE:
[----:B------:R-:W0:Y:S01]  /*0000*/  LDC R1, c[0x0][0x28] ;  /* 0x00000a00ff017b82 */ /* 0x000e220000000800 */
[----:B------:R-:W1:Y:S01]  /*0010*/  S2R R79, SR_TID.X ;  /* 0x00000000004f7919 */ /* 0x000e620000002100 */
[----:B------:R-:W-:Y:S01]  /*0020*/  ELECT P0, URZ, PT ;  /* 0x00000000003f782f */ /* 0x000fe20003800000 */
[----:B------:R-:W-:Y:S01]  /*0030*/  BSSY B0, `(.L_x_0) ;  /* 0x000000f000007945 */ /* 0x000fe20003800000 */
[--C-:B-1----:R-:W-:Y:S02]  /*0040*/  SHF.R.U32.HI R0, RZ, 0x5, R79.reuse ;  /* 0x00000005ff007819 */ /* 0x102fe4000001164f */
[----:B------:R-:W-:-:S03]  /*0050*/  SHF.R.U32.HI R7, RZ, 0x7, R79 ;  /* 0x00000007ff077819 */ /* 0x000fc6000001164f */
[----:B------:R-:W1:Y:S04]  /*0060*/  SHFL.IDX PT, R3, R0, RZ, 0x1f ;  /* 0x00001fff00037589 */ /* 0x000e6800000e0000 */
[----:B------:R2:W3:Y:S01]  /*0070*/  SHFL.IDX PT, R2, R7, RZ, 0x1f ;  /* 0x00001fff07027589 */ /* 0x0004e200000e0000 */
[----:B-1----:R-:W-:-:S13]  /*0080*/  ISETP.NE.OR P0, PT, R3, RZ, !P0 ;  /* 0x000000ff0300720c */ /* 0x002fda0004705670 */
[----:B0-23--:R-:W-:Y:S05]  /*0090*/  @P0 BRA `(.L_x_1) ;  /* 0x0000000000200947 */ /* 0x00dfea0003800000 */
[----:B------:R-:W-:Y:S02]  /*00a0*/  ULDC.64 UR4, c[0x0][0x198] ;  /* 0x0000660000047ab9 */ /* 0x000fe40000000a00 */
[----:B------:R-:W-:Y:S02]  /*00b0*/  UIADD3 UR6, UP0, UR4, 0xf0, URZ ;  /* 0x000000f004067890 */ /* 0x000fe4000ff1e03f */
[----:B------:R-:W-:Y:S02]  /*00c0*/  UIADD3 UR4, UP1, UR4, 0x1f0, URZ ;  /* 0x000001f004047890 */ /* 0x000fe4000ff3e03f */
[----:B------:R-:W-:Y:S02]  /*00d0*/  UIADD3.X UR7, URZ, UR5, URZ, UP0, !UPT ;  /* 0x000000053f077290 */ /* 0x000fe400087fe43f */
[----:B------:R-:W-:-:S07]  /*00e0*/  UIADD3.X UR5, URZ, UR5, URZ, UP1, !UPT ;  /* 0x000000053f057290 */ /* 0x000fce0008ffe43f */
[----:B------:R0:W-:Y:S02]  /*00f0*/  UTMACCTL.PF [UR6] ;  /* 0x00000000060079b9 */ /* 0x0001e40008040000 */
[----:B------:R0:W-:Y:S02]  /*0100*/  UTMACCTL.PF [UR4] ;  /* 0x00000000040079b9 */ /* 0x0001e40008040000 */
[----:B0-----:R-:W-:Y:S01]  /*0110*/  NOP ;  /* 0x0000000000007918 */ /* 0x001fe20000000000 */
.L_x_1:
[----:B------:R-:W-:Y:S05]  /*0120*/  BSYNC B0 ;  /* 0x0000000000007941 */ /* 0x000fea0003800000 */
.L_x_0:
[----:B------:R-:W0:Y:S02]  /*0130*/  SHFL.IDX PT, R5, R0, RZ, 0x1f ;  /* 0x00001fff00057589 */ /* 0x000e2400000e0000 */
[----:B0-----:R-:W-:-:S13]  /*0140*/  ISETP.NE.AND P0, PT, R5, RZ, PT ;  /* 0x000000ff0500720c */ /* 0x001fda0003f05270 */
[----:B------:R-:W-:Y:S05]  /*0150*/  @P0 BRA `(.L_x_2) ;  /* 0x0000000000580947 */ /* 0x000fea0003800000 */
[----:B------:R-:W0:Y:S01]  /*0160*/  S2UR UR8, SR_CgaCtaId ;  /* 0x00000000000879c3 */ /* 0x000e220000008800 */
[----:B------:R-:W-:Y:S01]  /*0170*/  UMOV UR4, 0x400 ;  /* 0x0000040000047882 */ /* 0x000fe20000000000 */
[----:B------:R-:W-:Y:S01]  /*0180*/  UMOV UR5, 0x1 ;  /* 0x0000000100057882 */ /* 0x000fe20000000000 */
[----:B------:R-:W-:Y:S01]  /*0190*/  UMOV UR6, 0x4 ;  /* 0x0000000400067882 */ /* 0x000fe20000000000 */
[----:B------:R-:W-:Y:S01]  /*01a0*/  ELECT P0, URZ, PT ;  /* 0x00000000003f782f */ /* 0x000fe20003800000 */
[----:B------:R-:W-:-:S04]  /*01b0*/  UIADD3 UR6, -UR6, 0x100000, URZ ;  /* 0x0010000006067890 */ /* 0x000fc8000fffe13f */
[----:B------:R-:W-:Y:S02]  /*01c0*/  USHF.L.U32 UR7, UR6, 0xb, URZ ;  /* 0x0000000b06077899 */ /* 0x000fe4000800063f */
[----:B------:R-:W-:Y:S02]  /*01d0*/  USHF.L.U32 UR6, UR6, 0x1, URZ ;  /* 0x0000000106067899 */ /* 0x000fe4000800063f */
[----:B0-----:R-:W-:Y:S02]  /*01e0*/  ULEA UR8, UR8, UR4, 0x18 ;  /* 0x0000000408087291 */ /* 0x001fe4000f8ec03f */
[----:B------:R-:W-:-:S04]  /*01f0*/  UIADD3 UR4, -UR5, 0x100000, URZ ;  /* 0x0010000005047890 */ /* 0x000fc8000fffe13f */
[----:B------:R-:W-:Y:S02]  /*0200*/  USHF.L.U32 UR5, UR4, 0xb, URZ ;  /* 0x0000000b04057899 */ /* 0x000fe4000800063f */
[----:B------:R-:W-:Y:S01]  /*0210*/  USHF.L.U32 UR4, UR4, 0x1, URZ ;  /* 0x0000000104047899 */ /* 0x000fe2000800063f */
[----:B------:R-:W0:Y:S11]  /*0220*/  FENCE.VIEW.ASYNC.S ;  /* 0x00000000000073c6 */ /* 0x000e360000000000 */
[----:B0-----:R0:W1:Y:S01]  /*0230*/  SYNCS.EXCH.64 URZ, [UR8], UR4 ;  /* 0x00000004083f75b2 */ /* 0x0010620008000100 */
[----:B------:R0:W2:Y:S01]  /*0240*/  SYNCS.EXCH.64 URZ, [UR8+0x20], UR6 ;  /* 0x00002006083f75b2 */ /* 0x0000a20008000100 */
[----:B------:R0:W3:Y:S01]  /*0250*/  SYNCS.EXCH.64 URZ, [UR8+0x8], UR4 ;  /* 0x00000804083f75b2 */ /* 0x0000e20008000100 */
[----:B------:R0:W4:Y:S01]  /*0260*/  SYNCS.EXCH.64 URZ, [UR8+0x28], UR6 ;  /* 0x00002806083f75b2 */ /* 0x0001220008000100 */
[----:B------:R0:W0:Y:S01]  /*0270*/  SYNCS.EXCH.64 URZ, [UR8+0x10], UR4 ;  /* 0x00001004083f75b2 */ /* 0x0000220008000100 */
[----:B------:R0:W0:Y:S01]  /*0280*/  SYNCS.EXCH.64 URZ, [UR8+0x30], UR6 ;  /* 0x00003006083f75b2 */ /* 0x0000220008000100 */
[----:B------:R0:W0:Y:S01]  /*0290*/  SYNCS.EXCH.64 URZ, [UR8+0x18], UR4 ;  /* 0x00001804083f75b2 */ /* 0x0000220008000100 */
[----:B------:R0:W0:Y:S01]  /*02a0*/  SYNCS.EXCH.64 URZ, [UR8+0x38], UR6 ;  /* 0x00003806083f75b2 */ /* 0x0000220008000100 */
[----:B------:R-:W-:Y:S01]  /*02b0*/  NOP ;  /* 0x0000000000007918 */ /* 0x000fe20000000000 */
.L_x_2:
[----:B------:R-:W-:Y:S01]  /*02c0*/  SHF.R.S32.HI R4, RZ, 0x1f, R79 ;  /* 0x0000001fff047819 */ /* 0x000fe2000001144f */
[----:B------:R-:W5:Y:S01]  /*02d0*/  SHFL.IDX PT, R0, R0, RZ, 0x1f ;  /* 0x00001fff00007589 */ /* 0x000f6200000e0000 */
[----:B0-----:R-:W0:Y:S01]  /*02e0*/  S2UR UR8, SR_CTAID.X ;  /* 0x00000000000879c3 */ /* 0x001e220000002500 */
[----:B------:R-:W-:Y:S02]  /*02f0*/  ELECT P0, URZ, PT ;  /* 0x00000000003f782f */ /* 0x000fe40003800000 */
[----:B------:R-:W-:Y:S01]  /*0300*/  LEA.HI R4, R4, R79, RZ, 0x7 ;  /* 0x0000004f04047211 */ /* 0x000fe200078f38ff */
[----:B------:R-:W-:Y:S01]  /*0310*/  ULDC UR4, c[0x0][0x150] ;  /* 0x0000540000047ab9 */ /* 0x000fe20000000800 */
[----:B------:R-:W-:Y:S01]  /*0320*/  SHF.R.S32.HI R6, RZ, 0x1f, R5 ;  /* 0x0000001fff067819 */ /* 0x000fe20000011405 */
[----:B------:R-:W-:Y:S01]  /*0330*/  NOP ;  /* 0x0000000000007918 */ /* 0x000fe20000000000 */
[----:B------:R-:W-:Y:S01]  /*0340*/  LOP3.LUT R4, R4, 0xffffff80, RZ, 0xc0, !PT ;  /* 0xffffff8004047812 */ /* 0x000fe200078ec0ff */
[----:B------:R-:W-:Y:S01]  /*0350*/  NOP ;  /* 0x0000000000007918 */ /* 0x000fe20000000000 */
[----:B------:R-:W-:Y:S01]  /*0360*/  LEA.HI R6, R6, R5, RZ, 0x2 ;  /* 0x0000000506067211 */ /* 0x000fe200078f10ff */
[----:B------:R-:W1:Y:S01]  /*0370*/  LDC R11, c[0x0][0x144] ;  /* 0x00005100ff0b7b82 */ /* 0x000e620000000800 */
[----:B------:R-:W-:Y:S01]  /*0380*/  IMAD.MOV.U32 R22, RZ, RZ, 0x1 ;  /* 0x00000001ff167424 */ /* 0x000fe200078e00ff */
[----:B------:R-:W-:Y:S01]  /*0390*/  ISETP.NE.AND P3, PT, R2, RZ, PT ;  /* 0x000000ff0200720c */ /* 0x000fe20003f65270 */
[----:B------:R-:W-:Y:S01]  /*03a0*/  IMAD.IADD R8, R79, 0x1, -R4 ;  /* 0x000000014f087824 */ /* 0x000fe200078e0a04 */
[----:B------:R-:W-:Y:S01]  /*03b0*/  LOP3.LUT R6, R6, 0x3ffffffc, RZ, 0xc0, !PT ;  /* 0x3ffffffc06067812 */ /* 0x000fe200078ec0ff */
[----:B------:R-:W2:Y:S03]  /*03c0*/  S2R R4, SR_CTAID.Y ;  /* 0x0000000000047919 */ /* 0x000ea60000002600 */
[----:B------:R-:W-:Y:S01]  /*03d0*/  SHF.R.S32.HI R9, RZ, 0x1f, R8 ;  /* 0x0000001fff097819 */ /* 0x000fe20000011408 */
[----:B------:R-:W-:Y:S01]  /*03e0*/  IMAD.IADD R6, R5, 0x1, -R6 ;  /* 0x0000000105067824 */ /* 0x000fe200078e0a06 */
[----:B------:R-:W3:Y:S02]  /*03f0*/  LDC R13, c[0x0][0x140] ;  /* 0x00005000ff0d7b82 */ /* 0x000ee40000000800 */
[----:B------:R-:W-:-:S02]  /*0400*/  LEA.HI R9, R9, R8, RZ, 0x3 ;  /* 0x0000000809097211 */ /* 0x000fc400078f18ff */
[----:B-----5:R-:W-:Y:S02]  /*0410*/  ISETP.NE.OR P0, PT, R0, RZ, !P0 ;  /* 0x000000ff0000720c */ /* 0x020fe40004705670 */
[--C-:B------:R-:W-:Y:S02]  /*0420*/  SHF.R.S32.HI R0, RZ, 0x3, R9.reuse ;  /* 0x00000003ff007819 */ /* 0x100fe40000011409 */
[----:B0-----:R-:W-:Y:S02]  /*0430*/  I2FP.F32.U32 R10, UR8 ;  /* 0x00000008000a7c45 */ /* 0x001fe40008201000 */
[----:B------:R-:W-:-:S03]  /*0440*/  SHF.R.S32.HI R9, RZ, 0x1f, R9 ;  /* 0x0000001fff097819 */ /* 0x000fc60000011409 */
[----:B------:R-:W-:Y:S01]  /*0450*/  FMUL R10, R10, UR4 ;  /* 0x000000040a0a7c20 */ /* 0x000fe20008400000 */
[----:B------:R-:W-:Y:S01]  /*0460*/  LEA.HI R9, R9, R0, RZ, 0x2 ;  /* 0x0000000009097211 */ /* 0x000fe200078f10ff */
[----:B------:R-:W-:Y:S02]  /*0470*/  ULDC UR4, c[0x0][0x154] ;  /* 0x0000550000047ab9 */ /* 0x000fe40000000800 */
[----:B------:R-:W-:Y:S01]  /*0480*/  VOTEU.ALL UP0, P0 ;  /* 0x00000000003f7886 */ /* 0x000fe20000000000 */
[----:B------:R-:W-:Y:S01]  /*0490*/  LOP3.LUT R9, R9, 0xfffffffc, RZ, 0xc0, !PT ;  /* 0xfffffffc09097812 */ /* 0x000fe200078ec0ff */
[----:B------:R-:W0:Y:S01]  /*04a0*/  F2I.U32.TRUNC.NTZ R10, R10 ;  /* 0x0000000a000a7305 */ /* 0x000e22000020f000 */
[----:B------:R-:W-:Y:S02]  /*04b0*/  VOTEU.ALL UP1, P0 ;  /* 0x00000000003f7886 */ /* 0x000fe40000020000 */
[----:B------:R-:W5:Y:S01]  /*04c0*/  @!UP0 S2UR UR7, SR_CgaCtaId ;  /* 0x00000000000789c3 */ /* 0x000f620000008800 */
[----:B------:R-:W-:Y:S01]  /*04d0*/  IMAD.IADD R9, R0, 0x1, -R9 ;  /* 0x0000000100097824 */ /* 0x000fe200078e0a09 */
[----:B------:R-:W-:Y:S01]  /*04e0*/  SHF.R.S32.HI R0, RZ, 0x1f, R3 ;  /* 0x0000001fff007819 */ /* 0x000fe20000011403 */
[----:B------:R-:W-:Y:S01]  /*04f0*/  @!UP0 UMOV UR6, 0x400 ;  /* 0x0000040000068882 */ /* 0x000fe20000000000 */
[----:B---3--:R-:W-:Y:S01]  /*0500*/  ISETP.EQ.U32.AND P2, PT, R13, 0x1, PT ;  /* 0x000000010d00780c */ /* 0x008fe20003f42070 */
[----:B------:R-:W-:Y:S01]  /*0510*/  IMAD R19, R6, 0x4, R9 ;  /* 0x0000000406137824 */ /* 0x000fe200078e0209 */
[----:B--2---:R-:W-:-:S02]  /*0520*/  I2FP.F32.U32 R12, R4 ;  /* 0x00000004000c7245 */ /* 0x004fc40000201000 */
[----:B------:R-:W2:Y:S01]  /*0530*/  LDC R9, c[0x0][0x148] ;  /* 0x00005200ff097b82 */ /* 0x000ea20000000800 */
[----:B------:R-:W-:Y:S02]  /*0540*/  LEA.HI R0, R0, R3, RZ, 0x2 ;  /* 0x0000000300007211 */ /* 0x000fe400078f10ff */
[----:B------:R-:W-:Y:S01]  /*0550*/  LEA.HI R6, R19, R19, RZ, 0x1 ;  /* 0x0000001313067211 */ /* 0x000fe200078f08ff */
[----:B0-----:R-:W-:Y:S02]  /*0560*/  IMAD.MOV R14, RZ, RZ, -R10 ;  /* 0x000000ffff0e7224 */ /* 0x001fe400078e0a0a */
[----:B------:R-:W-:Y:S01]  /*0570*/  FMUL R12, R12, UR4 ;  /* 0x000000040c0c7c20 */ /* 0x000fe20008400000 */
[----:B------:R-:W-:Y:S01]  /*0580*/  LOP3.LUT R0, R0, 0xfffffffc, RZ, 0xc0, !PT ;  /* 0xfffffffc00007812 */ /* 0x000fe200078ec0ff */
[----:B------:R-:W-:Y:S01]  /*0590*/  UMOV UR4, 0x20 ;  /* 0x0000002000047882 */ /* 0x000fe20000000000 */
[----:B------:R-:W-:Y:S01]  /*05a0*/  LOP3.LUT R10, R6, 0xfffffffe, RZ, 0xc0, !PT ;  /* 0xfffffffe060a7812 */ /* 0x000fe200078ec0ff */
[----:B-1----:R-:W-:Y:S01]  /*05b0*/  IMAD R6, R11, R14, UR8 ;  /* 0x000000080b067e24 */ /* 0x002fe2000f8e020e */
[----:B------:R-:W-:-:S04]  /*05c0*/  @!UP0 UIADD3 UR4, -UR4, 0x100000, URZ ;  /* 0x0010000004048890 */ /* 0x000fc8000fffe13f */
[----:B------:R-:W-:Y:S02]  /*05d0*/  @!UP0 USHF.L.U32 UR5, UR4, 0xb, URZ ;  /* 0x0000000b04058899 */ /* 0x000fe4000800063f */
[----:B------:R-:W-:Y:S01]  /*05e0*/  @!UP0 USHF.L.U32 UR4, UR4, 0x1, URZ ;  /* 0x0000000104048899 */ /* 0x000fe2000800063f */
[----:B------:R-:W0:Y:S01]  /*05f0*/  F2I.U32.TRUNC.NTZ R12, R12 ;  /* 0x0000000c000c7305 */ /* 0x000e22000020f000 */
[----:B------:R-:W-:Y:S02]  /*0600*/  IMAD.IADD R3, R3, 0x1, -R0 ;  /* 0x0000000103037824 */ /* 0x000fe400078e0a00 */
[C---:B------:R-:W-:Y:S02]  /*0610*/  IMAD.IADD R11, R19.reuse, 0x1, -R10 ;  /* 0x00000001130b7824 */ /* 0x040fe400078e0a0a */
[----:B------:R-:W-:Y:S01]  /*0620*/  IMAD.SHL.U32 R10, R19, 0x4, RZ ;  /* 0x00000004130a7824 */ /* 0x000fe200078e00ff */
[----:B-----5:R-:W-:Y:S01]  /*0630*/  @!UP0 ULEA UR6, UR7, UR6, 0x18 ;  /* 0x0000000607068291 */ /* 0x020fe2000f8ec03f */
[----:B------:R-:W-:Y:S01]  /*0640*/  ISETP.NE.AND P1, PT, R3, 0x3, PT ;  /* 0x000000030300780c */ /* 0x000fe20003f25270 */
[----:B------:R-:W-:Y:S01]  /*0650*/  VOTEU.ALL UP0, P0 ;  /* 0x00000000003f7886 */ /* 0x000fe20000000000 */
[----:B------:R-:W-:-:S02]  /*0660*/  ISETP.NE.AND P4, PT, R11, R6, PT ;  /* 0x000000060b00720c */ /* 0x000fc40003f85270 */
[----:B------:R-:W-:Y:S02]  /*0670*/  LOP3.LUT R19, R19, 0xc, R10, 0x78, !PT ;  /* 0x0000000c13137812 */ /* 0x000fe400078e780a */
[----:B------:R-:W-:Y:S01]  /*0680*/  LOP3.LUT P0, RZ, R8, 0x7, RZ, 0xc0, !PT ;  /* 0x0000000708ff7812 */ /* 0x000fe2000780c0ff */
[C---:B------:R-:W-:Y:S01]  /*0690*/  VIADD R8, R2.reuse, 0xffffffff ;  /* 0xffffffff02087836 */ /* 0x040fe20000000000 */
[----:B------:R-:W-:Y:S01]  /*06a0*/  ISETP.EQ.OR P1, PT, R3, RZ, !P1 ;  /* 0x000000ff0300720c */ /* 0x000fe20004f22670 */
[----:B0-----:R-:W-:Y:S01]  /*06b0*/  IMAD.MOV R23, RZ, RZ, -R12 ;  /* 0x000000ffff177224 */ /* 0x001fe200078e0a0c */
[----:B------:R-:W-:Y:S01]  /*06c0*/  ISETP.LT.U32.AND P0, PT, R19, 0x2, !P0 ;  /* 0x000000021300780c */ /* 0x000fe20004701070 */
[----:B------:R-:W0:Y:S02]  /*06d0*/  FENCE.VIEW.ASYNC.S ;  /* 0x00000000000073c6 */ /* 0x000e240000000000 */
[----:B0-----:R0:W1:Y:S01]  /*06e0*/  @!UP0 SYNCS.EXCH.64 URZ, [UR6+0x50], UR4 ;  /* 0x00005004063f85b2 */ /* 0x0010620008000100 */
[----:B------:R-:W-:Y:S01]  /*06f0*/  ISETP.EQ.AND P1, PT, R2, RZ, P1 ;  /* 0x000000ff0200720c */ /* 0x000fe20000f22270 */
[----:B--2---:R-:W-:Y:S01]  /*0700*/  IMAD R11, R9, R23, R4 ;  /* 0x00000017090b7224 */ /* 0x004fe200078e0204 */
[----:B------:R-:W-:-:S02]  /*0710*/  ISETP.GE.U32.AND P6, PT, R8, 0x2, PT ;  /* 0x000000020800780c */ /* 0x000fc40003fc6070 */
[----:B------:R-:W-:Y:S02]  /*0720*/  @P4 LEA.HI R0, R19, R19, RZ, 0x1 ;  /* 0x0000001313004211 */ /* 0x000fe400078f08ff */
[----:B------:R-:W-:Y:S02]  /*0730*/  SEL R18, RZ, 0x1, !P1 ;  /* 0x00000001ff127807 */ /* 0x000fe40004800000 */
[----:B------:R-:W-:Y:S02]  /*0740*/  @P4 SHF.R.S32.HI R0, RZ, 0x1, R0 ;  /* 0x00000001ff004819 */ /* 0x000fe40000011400 */
[----:B------:R-:W-:Y:S02]  /*0750*/  SEL R18, R18, 0x2, P6 ;  /* 0x0000000212127807 */ /* 0x000fe40003000000 */
[----:B------:R-:W-:Y:S02]  /*0760*/  @P4 ISETP.NE.AND P5, PT, R0, R11, PT ;  /* 0x0000000b0000420c */ /* 0x000fe40003fa5270 */
[----:B------:R-:W-:Y:S01]  /*0770*/  SEL R11, RZ, 0x1, !P0 ;  /* 0x00000001ff0b7807 */ /* 0x000fe20004000000 */
[----:B------:R0:W2:Y:S01]  /*0780*/  @!UP1 SYNCS.EXCH.64 URZ, [UR6+0x58], UR4 ;  /* 0x00005804063f95b2 */ /* 0x0000a20008000100 */
[----:B------:R-:W-:Y:S01]  /*0790*/  @P4 SEL R22, RZ, 0x1, P5 ;  /* 0x00000001ff164807 */ /* 0x000fe20002800000 */
[----:B------:R-:W-:Y:S01]  /*07a0*/  NOP ;  /* 0x0000000000007918 */ /* 0x000fe20000000000 */
[----:B------:R-:W-:-:S02]  /*07b0*/  LOP3.LUT R0, R79, 0x7f, RZ, 0xc0, !PT ;  /* 0x0000007f4f007812 */ /* 0x000fc400078ec0ff */
[----:B------:R-:W-:Y:S01]  /*07c0*/  LOP3.LUT R22, R22, R11, RZ, 0xc0, !PT ;  /* 0x0000000b16167212 */ /* 0x000fe200078ec0ff */
[----:B01----:R-:W-:Y:S06]  /*07d0*/  @!P2 BRA `(.L_x_3) ;  /* 0x000000000008a947 */ /* 0x003fec0003800000 */
[----:B--2-4-:R-:W-:Y:S01]  /*07e0*/  UCGABAR_ARV ;  /* 0x00000000000079c7 */ /* 0x014fe20008000000 */
[----:B------:R-:W-:Y:S05]  /*07f0*/  BRA `(.L_x_4) ;  /* 0x0000000000047947 */ /* 0x000fea0003800000 */
.L_x_3:
[----:B--2-4-:R-:W-:Y:S01]  /*0800*/  NOP ;  /* 0x0000000000007918 */ /* 0x014fe20000000000 */
.L_x_4:
[----:B------:R-:W0:Y:S01]  /*0810*/  LDC R2, c[0x0][0x65c] ;  /* 0x00019700ff027b82 */ /* 0x000e220000000800 */
[----:B------:R-:W-:Y:S02]  /*0820*/  IMAD.U32 R10, RZ, RZ, UR8 ;  /* 0x00000008ff0a7e24 */ /* 0x000fe4000f8e00ff */
[----:B------:R-:W-:Y:S01]  /*0830*/  IMAD.MOV.U32 R11, RZ, RZ, RZ ;  /* 0x000000ffff0b7224 */ /* 0x000fe200078e00ff */
[----:B0-----:R-:W-:-:S04]  /*0840*/  ISETP.NE.AND P1, PT, R2, 0x1, PT ;  /* 0x000000010200780c */ /* 0x001fc80003f25270 */
[----:B------:R-:W-:-:S09]  /*0850*/  P2R R5, PR, RZ, 0x2 ;  /* 0x00000002ff057803 */ /* 0x000fd20000000000 */
[----:B------:R-:W0:Y:S01]  /*0860*/  @P1 LDC R17, c[0x0][0x10] ;  /* 0x00000400ff111b82 */ /* 0x000e220000000800 */
[----:B------:R-:W-:Y:S02]  /*0870*/  @P1 IMAD.MOV.U32 R5, RZ, RZ, RZ ;  /* 0x000000ffff051224 */ /* 0x000fe400078e00ff */
[----:B------:R-:W-:-:S05]  /*0880*/  @P1 IMAD.MOV.U32 R15, RZ, RZ, RZ ;  /* 0x000000ffff0f1224 */ /* 0x000fca00078e00ff */
[----:B------:R-:W1:Y:S01]  /*0890*/  @!P1 LDC R13, c[0x0][0xc] ;  /* 0x00000300ff0d9b82 */ /* 0x000e620000000800 */
[----:B------:R-:W-:Y:S01]  /*08a0*/  ULDC UR4, c[0x0][0xc] ;  /* 0x0000030000047ab9 */ /* 0x000fe20000000800 */
[----:B------:R-:W-:Y:S01]  /*08b0*/  ULDC UR5, c[0x0][0x10] ;  /* 0x0000040000057ab9 */ /* 0x000fe20000000800 */
[----:B------:R-:W-:Y:S01]  /*08c0*/  ULDC UR6, c[0x0][0x14] ;  /* 0x0000050000067ab9 */ /* 0x000fe20000000800 */
[----:B------:R-:W-:-:S04]  /*08d0*/  UIMAD.WIDE.U32 UR4, UR4, UR5, URZ ;  /* 0x00000005040472a5 */ /* 0x000fc8000f8e003f */
[----:B------:R-:W-:Y:S02]  /*08e0*/  UIMAD.WIDE.U32 UR38, UR4, UR6, URZ ;  /* 0x00000006042672a5 */ /* 0x000fe4000f8e003f */
[----:B------:R-:W-:-:S04]  /*08f0*/  UIMAD UR41, UR5, UR6, URZ ;  /* 0x00000006052972a4 */ /* 0x000fc8000f8e023f */
[----:B------:R-:W-:Y:S01]  /*0900*/  UIADD3 UR41, UR39, UR41, URZ ;  /* 0x0000002927297290 */ /* 0x000fe2000fffe03f */
[----:B0-----:R-:W-:-:S04]  /*0910*/  @P1 IMAD.WIDE.U32 R16, R17, UR8, R4 ;  /* 0x0000000811101c25 */ /* 0x001fc8000f8e0004 */
[----:B------:R-:W-:Y:S02]  /*0920*/  @P1 IMAD.IADD R17, R17, 0x1, R15 ;  /* 0x0000000111111824 */ /* 0x000fe400078e020f */
[----:B-1----:R-:W-:-:S04]  /*0930*/  @!P1 IMAD.WIDE.U32 R10, R4, R13, R10 ;  /* 0x0000000d040a9225 */ /* 0x002fc800078e000a */
[----:B------:R-:W-:Y:S02]  /*0940*/  @!P1 IMAD.MOV.U32 R16, RZ, RZ, R10 ;  /* 0x000000ffff109224 */ /* 0x000fe400078e000a */
[----:B------:R-:W-:Y:S01]  /*0950*/  @!P1 IMAD.MOV.U32 R17, RZ, RZ, R11 ;  /* 0x000000ffff119224 */ /* 0x000fe200078e000b */
[----:B------:R-:W-:Y:S06]  /*0960*/  @!P2 BRA `(.L_x_5) ;  /* 0x00000000000ca947 */ /* 0x000fec0003800000 */
[----:B------:R-:W-:Y:S01]  /*0970*/  UCGABAR_WAIT ;  /* 0x0000000000007dc7 */ /* 0x000fe20008000000 */
[----:B------:R-:W-:Y:S01]  /*0980*/  CCTL.IVALL ;  /* 0x00000000ff00798f */ /* 0x000fe20002000000 */
[----:B------:R-:W-:Y:S05]  /*0990*/  BRA `(.L_x_6) ;  /* 0x0000000000047947 */ /* 0x000fea0003800000 */
.L_x_5:
[----:B------:R-:W-:Y:S06]  /*09a0*/  BAR.SYNC.DEFER_BLOCKING 0x0 ;  /* 0x0000000000007b1d */ /* 0x000fec0000010000 */
.L_x_6:
[----:B------:R-:W-:Y:S05]  /*09b0*/  @!P3 BRA `(.L_x_7) ;  /* 0x0000005000b8b947 */ /* 0x000fea0003800000 */
[----:B------:R-:W-:-:S13]  /*09c0*/  ISETP.GT.U32.AND P0, PT, R8, 0x1, PT ;  /* 0x000000010800780c */ /* 0x000fda0003f04070 */
[----:B------:R-:W-:Y:S05]  /*09d0*/  @P0 EXIT ;  /* 0x000000000000094d */ /* 0x000fea0003800000 */
[----:B------:R-:W-:Y:S01]  /*09e0*/  ULDC.64 UR4, c[0x0][0x650] ;  /* 0x0001940000047ab9 */ /* 0x000fe20000000a00 */
[----:B------:R-:W-:Y:S01]  /*09f0*/  PRMT R3, RZ, 0x7610, R3 ;  /* 0x00007610ff037816 */ /* 0x000fe20000000003 */
[----:B------:R-:W-:Y:S01]  /*0a00*/  IMAD.MOV.U32 R87, RZ, RZ, -0x1 ;  /* 0xffffffffff577424 */ /* 0x000fe200078e00ff */
[----:B------:R-:W-:Y:S01]  /*0a10*/  ISETP.GE.U32.AND P0, PT, R16, UR4, PT ;  /* 0x0000000410007c0c */ /* 0x000fe2000bf06070 */
[----:B------:R-:W-:Y:S02]  /*0a20*/  IMAD.MOV.U32 R86, RZ, RZ, -0x1 ;  /* 0xffffffffff567424 */ /* 0x000fe400078e00ff */
[----:B------:R-:W-:Y:S01]  /*0a30*/  IMAD.MOV.U32 R85, RZ, RZ, -0x1 ;  /* 0xffffffffff557424 */ /* 0x000fe200078e00ff */
[----:B------:R-:W-:-:S13]  /*0a40*/  ISETP.GE.U32.AND.EX P0, PT, R17, UR5, PT, P0 ;  /* 0x0000000511007c0c */ /* 0x000fda000bf06100 */
[----:B------:R-:W-:Y:S05]  /*0a50*/  @P0 BRA `(.L_x_8) ;  /* 0x0000000400280947 */ /* 0x000fea0003800000 */
[----:B------:R-:W0:Y:S01]  /*0a60*/  LDC.64 R24, c[0x0][0x628] ;  /* 0x00018a00ff187b82 */ /* 0x000e220000000a00 */
[----:B------:R-:W-:Y:S02]  /*0a70*/  IMAD.MOV.U32 R10, RZ, RZ, R16 ;  /* 0x000000ffff0a7224 */ /* 0x000fe400078e0010 */
[----:B------:R-:W-:-:S05]  /*0a80*/  IMAD.MOV.U32 R11, RZ, RZ, R17 ;  /* 0x000000ffff0b7224 */ /* 0x000fca00078e0011 */
[----:B------:R-:W1:Y:S08]  /*0a90*/  LDC R8, c[0x0][0x630] ;  /* 0x00018c00ff087b82 */ /* 0x000e700000000800 */
[----:B------:R-:W2:Y:S01]  /*0aa0*/  LDC.64 R26, c[0x0][0x620] ;  /* 0x00018800ff1a7b82 */ /* 0x000ea20000000a00 */
[----:B0-----:R-:W-:-:S04]  /*0ab0*/  ISETP.NE.U32.AND P0, PT, R24, RZ, PT ;  /* 0x000000ff1800720c */ /* 0x001fc80003f05070 */
[----:B------:R-:W-:-:S13]  /*0ac0*/  ISETP.NE.AND.EX P0, PT, R25, RZ, PT, P0 ;  /* 0x000000ff1900720c */ /* 0x000fda0003f05300 */
[----:B-12---:R-:W-:Y:S05]  /*0ad0*/  @!P0 BRA `(.L_x_9) ;  /* 0x0000000000288947 */ /* 0x006fea0003800000 */
[----:B------:R-:W0:Y:S02]  /*0ae0*/  LDC R3, c[0x0][0x634] ;  /* 0x00018d00ff037b82 */ /* 0x000e240000000800 */
[----:B0-----:R-:W-:-:S05]  /*0af0*/  IADD3 R3, P0, R16, R3, RZ ;  /* 0x0000000310037210 */ /* 0x001fca0007f1e0ff */
[----:B------:R-:W-:-:S04]  /*0b00*/  IMAD.X R21, RZ, RZ, R17, P0 ;  /* 0x000000ffff157224 */ /* 0x000fc800000e0611 */
[----:B------:R-:W-:-:S04]  /*0b10*/  IMAD.WIDE.U32 R10, R21, R24, RZ ;  /* 0x00000018150a7225 */ /* 0x000fc800078e00ff */
[----:B------:R-:W-:-:S04]  /*0b20*/  IMAD.WIDE.U32 R12, P0, R3, R25, R10 ;  /* 0x00000019030c7225 */ /* 0x000fc8000780000a */
[----:B------:R-:W-:-:S04]  /*0b30*/  IMAD.WIDE.U32 R10, R3, R24, RZ ;  /* 0x00000018030a7225 */ /* 0x000fc800078e00ff */
[----:B------:R-:W-:Y:S01]  /*0b40*/  IMAD.X R15, RZ, RZ, RZ, P0 ;  /* 0x000000ffff0f7224 */ /* 0x000fe200000e06ff */
[----:B------:R-:W-:Y:S01]  /*0b50*/  IADD3 RZ, P0, R11, R12, RZ ;  /* 0x0000000c0bff7210 */ /* 0x000fe20007f1e0ff */
[----:B------:R-:W-:-:S04]  /*0b60*/  IMAD.MOV.U32 R14, RZ, RZ, R13 ;  /* 0x000000ffff0e7224 */ /* 0x000fc800078e000d */
[----:B------:R-:W-:-:S08]  /*0b70*/  IMAD.WIDE.U32.X R10, R21, R25, R14, P0 ;  /* 0x00000019150a7225 */ /* 0x000fd000000e040e */
.L_x_9:
[----:B------:R-:W0:Y:S01]  /*0b80*/  LDC.64 R30, c[0x0][0x640] ;  /* 0x00019000ff1e7b82 */ /* 0x000e220000000a00 */
[-CC-:B------:R-:W-:Y:S01]  /*0b90*/  SHF.R.U64 R85, R10, R8.reuse, R11.reuse ;  /* 0x000000080a557219 */ /* 0x180fe2000000120b */
[----:B------:R-:W-:Y:S01]  /*0ba0*/  IMAD R29, R9, R23, R4 ;  /* 0x00000017091d7224 */ /* 0x000fe200078e0204 */
[----:B------:R-:W-:Y:S01]  /*0bb0*/  SHF.R.U32.HI R3, RZ, R8, R11 ;  /* 0x00000008ff037219 */ /* 0x000fe2000001160b */
[----:B------:R-:W-:Y:S01]  /*0bc0*/  IMAD.MOV.U32 R23, RZ, RZ, 0x1 ;  /* 0x00000001ff177424 */ /* 0x000fe200078e00ff */
[----:B------:R-:W-:-:S03]  /*0bd0*/  IADD3 R5, P0, RZ, -R85, RZ ;  /* 0x80000055ff057210 */ /* 0x000fc60007f1e0ff */
[----:B------:R-:W1:Y:S02]  /*0be0*/  LDC R12, c[0x0][0x618] ;  /* 0x00018600ff0c7b82 */ /* 0x000e640000000800 */
[----:B------:R-:W-:Y:S02]  /*0bf0*/  IMAD.X R3, RZ, RZ, ~R3, P0 ;  /* 0x000000ffff037224 */ /* 0x000fe400000e0e03 */
[----:B------:R-:W-:-:S04]  /*0c00*/  IMAD.WIDE.U32 R10, R5, R26, R16 ;  /* 0x0000001a050a7225 */ /* 0x000fc800078e0010 */
[----:B------:R-:W2:Y:S01]  /*0c10*/  LDC R20, c[0x0][0x608] ;  /* 0x00018200ff147b82 */ /* 0x000ea20000000800 */
[----:B------:R-:W-:Y:S02]  /*0c20*/  IMAD R8, R3, R26, RZ ;  /* 0x0000001a03087224 */ /* 0x000fe400078e02ff */
[----:B------:R-:W-:Y:S02]  /*0c30*/  IMAD.MOV.U32 R3, RZ, RZ, -0x1 ;  /* 0xffffffffff037424 */ /* 0x000fe400078e00ff */
[----:B------:R-:W-:-:S03]  /*0c40*/  IMAD R5, R5, R27, R8 ;  /* 0x0000001b05057224 */ /* 0x000fc600078e0208 */
[----:B------:R-:W3:Y:S01]  /*0c50*/  LDC R28, c[0x0][0x658] ;  /* 0x00019600ff1c7b82 */ /* 0x000ee20000000800 */
[----:B------:R-:W-:Y:S01]  /*0c60*/  IMAD.IADD R5, R11, 0x1, R5 ;  /* 0x000000010b057824 */ /* 0x000fe200078e0205 */
[----:B0-----:R-:W-:-:S04]  /*0c70*/  ISETP.NE.U32.AND P0, PT, R30, RZ, PT ;  /* 0x000000ff1e00720c */ /* 0x001fc80003f05070 */
[----:B------:R-:W-:Y:S02]  /*0c80*/  ISETP.NE.AND.EX P0, PT, R31, RZ, PT, P0 ;  /* 0x000000ff1f00720c */ /* 0x000fe40003f05300 */
[----:B------:R-:W0:Y:S01]  /*0c90*/  LDC R24, c[0x0][0x600] ;  /* 0x00018000ff187b82 */ /* 0x000e220000000800 */
[-CC-:B-1----:R-:W-:Y:S02]  /*0ca0*/  SHF.R.U64 R14, R10, R12.reuse, R5.reuse ;  /* 0x0000000c0a0e7219 */ /* 0x182fe40000001205 */
[----:B------:R-:W-:-:S05]  /*0cb0*/  SHF.R.U32.HI R5, RZ, R12, R5 ;  /* 0x0000000cff057219 */ /* 0x000fca0000011605 */
[----:B------:R-:W1:Y:S01]  /*0cc0*/  LDC R15, c[0x0][0x648] ;  /* 0x00019200ff0f7b82 */ /* 0x000e620000000800 */
[-CC-:B--2---:R-:W-:Y:S02]  /*0cd0*/  SHF.R.U64 R27, R14, R20.reuse, R5.reuse ;  /* 0x000000140e1b7219 */ /* 0x184fe40000001205 */
[----:B------:R-:W-:-:S05]  /*0ce0*/  SHF.R.U32.HI R5, RZ, R20, R5 ;  /* 0x00000014ff057219 */ /* 0x000fca0000011605 */
[----:B------:R-:W2:Y:S01]  /*0cf0*/  LDC R21, c[0x0][0x638] ;  /* 0x00018e00ff157b82 */ /* 0x000ea20000000800 */
[-CC-:B---3--:R-:W-:Y:S02]  /*0d00*/  SHF.R.U64 R20, R27, R28.reuse, R5.reuse ;  /* 0x0000001c1b147219 */ /* 0x188fe40000001205 */
[-C--:B------:R-:W-:Y:S02]  /*0d10*/  SHF.L.U32 R3, R3, R28.reuse, RZ ;  /* 0x0000001c03037219 */ /* 0x080fe400000006ff */
[----:B------:R-:W-:Y:S01]  /*0d20*/  SHF.R.U32.HI R5, RZ, R28, R5 ;  /* 0x0000001cff057219 */ /* 0x000fe20000011605 */
[----:B------:R-:W-:Y:S01]  /*0d30*/  IMAD.MOV.U32 R4, RZ, RZ, R20 ;  /* 0x000000ffff047224 */ /* 0x000fe200078e0014 */
[----:B------:R-:W-:Y:S01]  /*0d40*/  LOP3.LUT R12, RZ, R3, RZ, 0x33, !PT ;  /* 0x00000003ff0c7212 */ /* 0x000fe200078e33ff */
[----:B------:R-:W3:Y:S01]  /*0d50*/  LDC R25, c[0x0][0x610] ;  /* 0x00018400ff197b82 */ /* 0x000ee20000000800 */
[----:B------:R-:W-:Y:S05]  /*0d60*/  @!P0 BRA `(.L_x_10) ;  /* 0x0000000000288947 */ /* 0x000fea0003800000 */
[----:B------:R-:W4:Y:S02]  /*0d70*/  LDC R3, c[0x0][0x64c] ;  /* 0x00019300ff037b82 */ /* 0x000f240000000800 */
[----:B----4-:R-:W-:-:S05]  /*0d80*/  IADD3 R3, P0, R20, R3, RZ ;  /* 0x0000000314037210 */ /* 0x010fca0007f1e0ff */
        /* <DEDUP_REMOVED lines=8> */
.L_x_10:
[----:B-1----:R-:W-:Y:S01]  /*0e10*/  SHF.R.U64 R4, R4, R15, R5 ;  /* 0x0000000f04047219 */ /* 0x002fe20000001205 */
[----:B0-----:R-:W-:Y:S01]  /*0e20*/  VIADD R5, R24, 0xffffffff ;  /* 0xffffffff18057836 */ /* 0x001fe20000000000 */
[----:B------:R-:W-:Y:S02]  /*0e30*/  SHF.L.U32 R3, R23, R28, RZ ;  /* 0x0000001c17037219 */ /* 0x000fe400000006ff */
[----:B------:R-:W-:Y:S01]  /*0e40*/  LOP3.LUT R12, R27, R12, RZ, 0xc0, !PT ;  /* 0x0000000c1b0c7212 */ /* 0x000fe200078ec0ff */
[----:B------:R-:W-:Y:S01]  /*0e50*/  IMAD.MOV R8, RZ, RZ, -R4 ;  /* 0x000000ffff087224 */ /* 0x000fe200078e0a04 */
[----:B------:R-:W-:Y:S02]  /*0e60*/  SEL R6, R6, R29, !P1 ;  /* 0x0000001d06067207 */ /* 0x000fe40004800000 */
[----:B------:R-:W-:Y:S01]  /*0e70*/  LOP3.LUT R5, R14, R5, RZ, 0xc0, !PT ;  /* 0x000000050e057212 */ /* 0x000fe200078ec0ff */
[----:B------:R-:W-:Y:S02]  /*0e80*/  IMAD R9, R3, R4, R12 ;  /* 0x0000000403097224 */ /* 0x000fe400078e020c */
[----:B--2---:R-:W-:-:S02]  /*0e90*/  IMAD R3, R8, R21, R20 ;  /* 0x0000001508037224 */ /* 0x004fc400078e0214 */
[----:B---3--:R-:W-:Y:S02]  /*0ea0*/  IMAD R6, R9, R25, R6 ;  /* 0x0000001909067224 */ /* 0x008fe400078e0206 */
[----:B------:R-:W-:Y:S02]  /*0eb0*/  IMAD R87, R3, R24, R5 ;  /* 0x0000001803577224 */ /* 0x000fe400078e0205 */
[----:B------:R-:W-:-:S03]  /*0ec0*/  IMAD.MOV.U32 R4, RZ, RZ, 0x1 ;  /* 0x00000001ff047424 */ /* 0x000fc600078e00ff */
[----:B------:R-:W-:Y:S02]  /*0ed0*/  SEL R86, R87, R6, !P1 ;  /* 0x0000000657567207 */ /* 0x000fe40004800000 */
[----:B------:R-:W-:Y:S02]  /*0ee0*/  PRMT R3, R4, 0x7610, R3 ;  /* 0x0000761004037816 */ /* 0x000fe40000000003 */
[----:B------:R-:W-:-:S07]  /*0ef0*/  SEL R87, R6, R87, !P1 ;  /* 0x0000005706577207 */ /* 0x000fce0004800000 */
.L_x_8:
[----:B------:R-:W-:-:S08]  /*0f00*/  NOP ;  /* 0x0000000000007918 */ /* 0x000fd00000000000 */
[----:B------:R-:W0:Y:S02]  /*0f10*/  USETMAXREG.TRY_ALLOC.CTAPOOL UP0, 0xe8 ;  /* 0x000000e8000079c8 */ /* 0x000e240008000600 */
[----:B0-----:R-:W-:-:S13]  /*0f20*/  PLOP3.LUT P0, PT, PT, PT, UP0, 0x80, 0x0 ;  /* 0x000000000000781c */ /* 0x001fda0003f0f008 */
[----:B------:R-:W-:Y:S05]  /*0f30*/  @!P0 BRA `(.L_x_8) ;  /* 0xfffffffc00f08947 */ /* 0x000fea000383ffff */
[----:B------:R-:W-:Y:S01]  /*0f40*/  ULDC.64 UR4, c[0x0][0x598] ;  /* 0x0001660000047ab9 */ /* 0x000fe20000000a00 */
[----:B------:R-:W-:Y:S01]  /*0f50*/  ULDC.64 UR36, c[0x0][0x208] ;  /* 0x0000820000247ab9 */ /* 0x000fe20000000a00 */
[----:B------:R-:W-:-:S04]  /*0f60*/  ISETP.NE.U32.AND P0, PT, RZ, UR4, PT ;  /* 0x00000004ff007c0c */ /* 0x000fc8000bf05070 */
[----:B------:R-:W-:-:S13]  /*0f70*/  ISETP.NE.AND.EX P0, PT, RZ, UR5, PT, P0 ;  /* 0x00000005ff007c0c */ /* 0x000fda000bf05300 */
[----:B------:R-:W-:Y:S05]  /*0f80*/  @!P0 BRA `(.L_x_11) ;  /* 0x00000000001c8947 */ /* 0x000fea0003800000 */
[----:B------:R-:W0:Y:S02]  /*0f90*/  LDC.64 R4, c[0x0][0x598] ;  /* 0x00016600ff047b82 */ /* 0x000e240000000a00 */
[----:B0-----:R-:W2:Y:S02]  /*0fa0*/  LDG.E.64 R4, desc[UR36][R4.64] ;  /* 0x0000002404047981 */ /* 0x001ea4000c1e1b00 */
[----:B--2---:R-:W-:-:S04]  /*0fb0*/  ISETP.NE.U32.AND P0, PT, R4, RZ, PT ;  /* 0x000000ff0400720c */ /* 0x004fc80003f05070 */
[----:B------:R-:W-:-:S13]  /*0fc0*/  ISETP.NE.AND.EX P0, PT, R5, RZ, PT, P0 ;  /* 0x000000ff0500720c */ /* 0x000fda0003f05300 */
[----:B------:R-:W-:Y:S05]  /*0fd0*/  @!P0 BRA `(.L_x_11) ;  /* 0x0000000000088947 */ /* 0x000fea0003800000 */
[----:B------:R0:W5:Y:S01]  /*0fe0*/  LD.E R23, desc[UR36][R4.64] ;  /* 0x0000002404177980 */ /* 0x000162000c101900 */
[----:B------:R-:W-:Y:S05]  /*0ff0*/  BRA `(.L_x_12) ;  /* 0x0000000000247947 */ /* 0x000fea0003800000 */
.L_x_11:
[----:B------:R-:W-:Y:S02]  /*1000*/  ULDC.64 UR4, c[0x0][0x588] ;  /* 0x0001620000047ab9 */ /* 0x000fe40000000a00 */
[----:B------:R-:W-:-:S04]  /*1010*/  ISETP.NE.U32.AND P0, PT, RZ, UR4, PT ;  /* 0x00000004ff007c0c */ /* 0x000fc8000bf05070 */
[----:B------:R-:W-:-:S13]  /*1020*/  ISETP.NE.AND.EX P0, PT, RZ, UR5, PT, P0 ;  /* 0x00000005ff007c0c */ /* 0x000fda000bf05300 */
[----:B------:R-:W-:Y:S05]  /*1030*/  @!P0 BRA `(.L_x_13) ;  /* 0x00000000000c8947 */ /* 0x000fea0003800000 */
[----:B------:R-:W0:Y:S02]  /*1040*/  LDC.64 R4, c[0x0][0x588] ;  /* 0x00016200ff047b82 */ /* 0x000e240000000a00 */
[----:B0-----:R1:W5:Y:S01]  /*1050*/  LDG.E R23, desc[UR36][R4.64] ;  /* 0x0000002404177981 */ /* 0x001362000c1e1900 */
[----:B------:R-:W-:Y:S05]  /*1060*/  BRA `(.L_x_12) ;  /* 0x0000000000087947 */ /* 0x000fea0003800000 */
.L_x_13:
[----:B------:R-:W-:Y:S02]  /*1070*/  ULDC UR4, c[0x0][0x580] ;  /* 0x0001600000047ab9 */ /* 0x000fe40000000800 */
[----:B------:R-:W-:-:S07]  /*1080*/  IMAD.U32 R23, RZ, RZ, UR4 ;  /* 0x00000004ff177e24 */ /* 0x000fce000f8e00ff */
.L_x_12:
[----:B------:R-:W-:Y:S02]  /*1090*/  ULDC.64 UR4, c[0x0][0x5a0] ;  /* 0x0001680000047ab9 */ /* 0x000fe40000000a00 */
[----:B------:R-:W-:-:S04]  /*10a0*/  ISETP.NE.U32.AND P0, PT, RZ, UR4, PT ;  /* 0x00000004ff007c0c */ /* 0x000fc8000bf05070 */
[----:B------:R-:W-:-:S13]  /*10b0*/  ISETP.NE.AND.EX P0, PT, RZ, UR5, PT, P0 ;  /* 0x00000005ff007c0c */ /* 0x000fda000bf05300 */
[----:B------:R-:W-:Y:S05]  /*10c0*/  @!P0 BRA `(.L_x_14) ;  /* 0x00000000001c8947 */ /* 0x000fea0003800000 */
[----:B01----:R-:W0:Y:S02]  /*10d0*/  LDC.64 R4, c[0x0][0x5a0] ;  /* 0x00016800ff047b82 */ /* 0x003e240000000a00 */
[----:B0-----:R-:W2:Y:S02]  /*10e0*/  LDG.E.64 R4, desc[UR36][R4.64] ;  /* 0x0000002404047981 */ /* 0x001ea4000c1e1b00 */
[----:B--2---:R-:W-:-:S04]  /*10f0*/  ISETP.NE.U32.AND P0, PT, R4, RZ, PT ;  /* 0x000000ff0400720c */ /* 0x004fc80003f05070 */
[----:B------:R-:W-:-:S13]  /*1100*/  ISETP.NE.AND.EX P0, PT, R5, RZ, PT, P0 ;  /* 0x000000ff0500720c */ /* 0x000fda0003f05300 */
[----:B------:R-:W-:Y:S05]  /*1110*/  @!P0 BRA `(.L_x_14) ;  /* 0x0000000000088947 */ /* 0x000fea0003800000 */
[----:B------:R0:W5:Y:S01]  /*1120*/  LD.E R74, desc[UR36][R4.64] ;  /* 0x00000024044a7980 */ /* 0x000162000c101900 */
[----:B------:R-:W-:Y:S05]  /*1130*/  BRA `(.L_x_15) ;  /* 0x0000000000247947 */ /* 0x000fea0003800000 */
.L_x_14:
[----:B------:R-:W-:Y:S02]  /*1140*/  ULDC.64 UR4, c[0x0][0x590] ;  /* 0x0001640000047ab9 */ /* 0x000fe40000000a00 */
[----:B------:R-:W-:-:S04]  /*1150*/  ISETP.NE.U32.AND P0, PT, RZ, UR4, PT ;  /* 0x00000004ff007c0c */ /* 0x000fc8000bf05070 */
[----:B------:R-:W-:-:S13]  /*1160*/  ISETP.NE.AND.EX P0, PT, RZ, UR5, PT, P0 ;  /* 0x00000005ff007c0c */ /* 0x000fda000bf05300 */
[----:B------:R-:W-:Y:S05]  /*1170*/  @!P0 BRA `(.L_x_16) ;  /* 0x00000000000c8947 */ /* 0x000fea0003800000 */
[----:B------:R-:W2:Y:S02]  /*1180*/  LDC.64 R74, c[0x0][0x590] ;  /* 0x00016400ff4a7b82 */ /* 0x000ea40000000a00 */
[----:B--2---:R2:W5:Y:S01]  /*1190*/  LDG.E R74, desc[UR36][R74.64] ;  /* 0x000000244a4a7981 */ /* 0x004562000c1e1900 */
[----:B------:R-:W-:Y:S05]  /*11a0*/  BRA `(.L_x_15) ;  /* 0x0000000000087947 */ /* 0x000fea0003800000 */
.L_x_16:
[----:B------:R-:W-:Y:S02]  /*11b0*/  ULDC UR4, c[0x0][0x584] ;  /* 0x0001610000047ab9 */ /* 0x000fe40000000800 */
[----:B------:R-:W-:-:S07]  /*11c0*/  IMAD.U32 R74, RZ, RZ, UR4 ;  /* 0x00000004ff4a7e24 */ /* 0x000fce000f8e00ff */
.L_x_15:
[----:B------:R-:W-:-:S13]  /*11d0*/  LOP3.LUT P0, RZ, R3, 0xff, RZ, 0xc0, !PT ;  /* 0x000000ff03ff7812 */ /* 0x000fda000780c0ff */
[----:B------:R-:W-:Y:S05]  /*11e0*/  @!P0 EXIT ;  /* 0x000000000000894d */ /* 0x000fea0003800000 */
[----:B------:R-:W3:Y:S01]  /*11f0*/  LDC R76, c[0x0][0x658] ;  /* 0x00019600ff4c7b82 */ /* 0x000ee20000000800 */
[----:B------:R-:W-:Y:S01]  /*1200*/  ULDC.64 UR6, c[0x0][0x288] ;  /* 0x0000a20000067ab9 */ /* 0x000fe20000000a00 */
[----:B------:R-:W-:Y:S01]  /*1210*/  LOP3.LUT R7, R7, 0x1, RZ, 0xc0, !PT ;  /* 0x0000000107077812 */ /* 0x000fe200078ec0ff */
[----:B------:R-:W-:Y:S01]  /*1220*/  UIADD3 UR4, UR7, 0x7f, URZ ;  /* 0x0000007f07047890 */ /* 0x000fe2000fffe03f */
[----:B------:R-:W-:Y:S01]  /*1230*/  SHF.R.U32.HI R3, RZ, 0x2, R79 ;  /* 0x00000002ff037819 */ /* 0x000fe2000001164f */
[----:B01----:R-:W-:Y:S01]  /*1240*/  IMAD.U32 R4, RZ, RZ, UR6 ;  /* 0x00000006ff047e24 */ /* 0x003fe2000f8e00ff */
[----:B------:R-:W-:Y:S01]  /*1250*/  SHF.R.U32.HI R0, RZ, 0x1, R0 ;  /* 0x00000001ff007819 */ /* 0x000fe20000011600 */
[----:B------:R-:W-:Y:S01]  /*1260*/  USHF.R.S32.HI UR5, URZ, 0x1f, UR4 ;  /* 0x0000001f3f057899 */ /* 0x000fe20008011404 */
[----:B------:R-:W0:Y:S01]  /*1270*/  LDC.64 R8, c[0x0][0x5c8] ;  /* 0x00017200ff087b82 */ /* 0x000e220000000a00 */
[----:B--2---:R-:W-:Y:S01]  /*1280*/  LOP3.LUT R75, R79, 0x3, RZ, 0xc0, !PT ;  /* 0x000000034f4b7812 */ /* 0x004fe200078ec0ff */
[----:B------:R-:W-:Y:S01]  /*1290*/  IMAD.SHL.U32 R72, R7, 0x40, RZ ;  /* 0x0000004007487824 */ /* 0x000fe200078e00ff */
[----:B------:R-:W-:Y:S01]  /*12a0*/  LOP3.LUT R3, R3, 0x7, RZ, 0xc0, !PT ;  /* 0x0000000703037812 */ /* 0x000fe200078ec0ff */
[----:B------:R-:W-:Y:S01]  /*12b0*/  ULEA.HI UR5, UR5, UR4, URZ, 0x7 ;  /* 0x0000000405057291 */ /* 0x000fe2000f8f383f */
[----:B------:R-:W-:Y:S01]  /*12c0*/  LOP3.LUT R0, R0, 0x30, RZ, 0xc0, !PT ;  /* 0x0000003000007812 */ /* 0x000fe200078ec0ff */
[----:B------:R-:W-:Y:S01]  /*12d0*/  IMAD R75, R75, -0x2, R4 ;  /* 0xfffffffe4b4b7824 */ /* 0x000fe200078e0204 */
[--C-:B------:R-:W-:Y:S01]  /*12e0*/  LOP3.LUT R72, R72, 0x40, R3.reuse, 0xe2, !PT ;  /* 0x0000004048487812 */ /* 0x100fe200078ee203 */
[----:B------:R-:W1:Y:S01]  /*12f0*/  LDC R81, c[0x0][0x600] ;  /* 0x00018000ff517b82 */ /* 0x000e620000000800 */
[----:B------:R-:W-:Y:S01]  /*1300*/  IADD3 R4, RZ, -R0, -R3 ;  /* 0x80000000ff047210 */ /* 0x000fe20007ffe803 */
[----:B------:R-:W-:Y:S01]  /*1310*/  IMAD.MOV.U32 R3, RZ, RZ, -0x1 ;  /* 0xffffffffff037424 */ /* 0x000fe200078e00ff */
[----:B------:R-:W-:Y:S01]  /*1320*/  USHF.R.S32.HI UR43, URZ, 0x7, UR5 ;  /* 0x000000073f2b7899 */ /* 0x000fe20008011405 */
[----:B------:R-:W-:Y:S01]  /*1330*/  IMAD.MOV.U32 R5, RZ, RZ, 0x1 ;  /* 0x00000001ff057424 */ /* 0x000fe200078e00ff */
[----:B------:R-:W-:Y:S01]  /*1340*/  LOP3.LUT R80, R79, 0x80, RZ, 0xc0, !PT ;  /* 0x000000804f507812 */ /* 0x000fe200078ec0ff */
[----:B------:R-:W-:Y:S01]  /*1350*/  IMAD R4, R7, -0x40, R4 ;  /* 0xffffffc007047824 */ /* 0x000fe200078e0204 */
[----:B------:R-:W-:Y:S01]  /*1360*/  UISETP.LT.AND UP0, UPT, UR43, 0x1, UPT ;  /* 0x000000012b00788c */ /* 0x000fe2000bf01270 */
[----:B---3--:R-:W-:Y:S01]  /*1370*/  SHF.L.U32 R3, R3, R76, RZ ;  /* 0x0000004c03037219 */ /* 0x008fe200000006ff */
[----:B------:R-:W-:Y:S01]  /*1380*/  ULDC UR4, c[0x0][0x284] ;  /* 0x0000a10000047ab9 */ /* 0x000fe20000000800 */
[----:B------:R-:W-:Y:S01]  /*1390*/  LOP3.LUT R72, R72, R0, RZ, 0xfc, !PT ;  /* 0x0000000048487212 */ /* 0x000fe200078efcff */
[----:B------:R-:W-:Y:S01]  /*13a0*/  USEL UR44, UR43, 0x1, UP0 ;  /* 0x000000012b2c7887 */ /* 0x000fe20008000000 */
[----:B------:R-:W-:Y:S01]  /*13b0*/  SHF.L.U32 R76, R5, R76, RZ ;  /* 0x0000004c054c7219 */ /* 0x000fe200000006ff */
[----:B------:R-:W-:Y:S01]  /*13c0*/  IMAD.SHL.U32 R79, R79, 0x2, RZ ;  /* 0x000000024f4f7824 */ /* 0x000fe200078e00ff */
[----:B------:R-:W-:Y:S01]  /*13d0*/  LOP3.LUT R84, R18, 0x1, RZ, 0xfc, !PT ;  /* 0x0000000112547812 */ /* 0x000fe200078efcff */
[----:B------:R-:W-:Y:S01]  /*13e0*/  VIADD R83, R4, UR4 ;  /* 0x0000000404537c36 */ /* 0x000fe20008000000 */
[C---:B0-----:R-:W-:Y:S01]  /*13f0*/  SHF.L.U64.HI R77, R8.reuse, 0x3, R9 ;  /* 0x00000003084d7819 */ /* 0x041fe20000010209 */
[----:B------:R-:W-:Y:S01]  /*1400*/  IMAD.SHL.U32 R78, R8, 0x8, RZ ;  /* 0x00000008084e7824 */ /* 0x000fe200078e00ff */
[----:B------:R-:W-:Y:S01]  /*1410*/  SHF.R.U32.HI R80, RZ, 0x7, R80 ;  /* 0x00000007ff507819 */ /* 0x000fe20000011650 */
[----:B------:R-:W-:Y:S01]  /*1420*/  IMAD.MOV.U32 R73, RZ, RZ, RZ ;  /* 0x000000ffff497224 */ /* 0x000fe200078e00ff */
[----:B------:R-:W-:Y:S01]  /*1430*/  LOP3.LUT R82, RZ, R3, RZ, 0x33, !PT ;  /* 0x00000003ff527212 */ /* 0x000fe200078e33ff */
[----:B------:R-:W-:Y:S01]  /*1440*/  UIADD3 UR44, UR43, -UR44, URZ ;  /* 0x8000002c2b2c7290 */ /* 0x000fe2000fffe03f */
[----:B------:R-:W-:Y:S01]  /*1450*/  UMOV UR40, URZ ;  /* 0x0000003f00287c82 */ /* 0x000fe20008000000 */
[----:B-1----:R-:W-:Y:S01]  /*1460*/  VIADD R81, R81, 0xffffffff ;  /* 0xffffffff51517836 */ /* 0x002fe20000000000 */
[----:B------:R-:W-:-:S09]  /*1470*/  UMOV UR42, URZ ;  /* 0x0000003f002a7c82 */ /* 0x000fd20008000000 */
.L_x_130:
[----:B0-----:R-:W0:Y:S01]  /*1480*/  SHFL.IDX PT, R0, R80, RZ, 0x1f ;  /* 0x00001fff50007589 */ /* 0x001e2200000e0000 */
[----:B-1----:R-:W1:Y:S01]  /*1490*/  S2UR UR7, SR_CgaCtaId ;  /* 0x00000000000779c3 */ /* 0x002e620000008800 */
[----:B------:R-:W-:Y:S01]  /*14a0*/  UMOV UR6, 0x400 ;  /* 0x0000040000067882 */ /* 0x000fe20000000000 */
[----:B0-----:R-:W-:Y:S01]  /*14b0*/  R2UR UR4, R0 ;  /* 0x00000000000472ca */ /* 0x001fe200000e0000 */
[----:B-1----:R-:W-:-:S12]  /*14c0*/  ULEA UR6, UR7, UR6, 0x18 ;  /* 0x0000000607067291 */ /* 0x002fd8000f8ec03f */
[----:B------:R-:W-:-:S04]  /*14d0*/  ULEA.HI UR5, UR4, UR4, URZ, 0x1 ;  /* 0x0000000404057291 */ /* 0x000fc8000f8f083f */
[----:B------:R-:W-:-:S04]  /*14e0*/  ULOP3.LUT UR5, UR5, 0x7fffe, URZ, 0xc0, !UPT ;  /* 0x0007fffe05057892 */ /* 0x000fc8000f8ec03f */
[----:B------:R-:W-:-:S03]  /*14f0*/  UIADD3 UR5, UR4, -UR5, URZ ;  /* 0x8000000504057290 */ /* 0x000fc6000fffe03f */
[----:B------:R-:W-:Y:S01]  /*1500*/  ULDC UR4, c[0x0][0x28c] ;  /* 0x0000a30000047ab9 */ /* 0x000fe20000000800 */
[----:B------:R-:W-:Y:S01]  /*1510*/  ULEA UR5, UR5, UR6, 0xd ;  /* 0x0000000605057291 */ /* 0x000fe2000f8e683f */
[----:B------:R-:W-:-:S03]  /*1520*/  ISETP.LT.AND P0, PT, RZ, UR4, PT ;  /* 0x00000004ff007c0c */ /* 0x000fc6000bf01270 */
[----:B------:R-:W-:-:S04]  /*1530*/  UIADD3 UR5, UR5, 0x100, URZ ;  /* 0x0000010005057890 */ /* 0x000fc8000fffe03f */
[----:B------:R-:W-:-:S04]  /*1540*/  USHF.R.U32.HI UR5, URZ, 0x4, UR5 ;  /* 0x000000043f057899 */ /* 0x000fc80008011605 */
[----:B------:R-:W-:-:S04]  /*1550*/  ULOP3.LUT UR5, UR5, 0x3fff, URZ, 0xc0, !UPT ;  /* 0x00003fff05057892 */ /* 0x000fc8000f8ec03f */
[----:B------:R-:W-:Y:S01]  /*1560*/  ULOP3.LUT UR45, UR5, 0x10000, URZ, 0xfc, !UPT ;  /* 0x00010000052d7892 */ /* 0x000fe2000f8efc3f */
[----:B--2345:R-:W-:Y:S11]  /*1570*/  @P0 BRA `(.L_x_17) ;  /* 0x0000000000400947 */ /* 0x03cff60003800000 */
[----:B------:R-:W-:Y:S01]  /*1580*/  MOV R0, 0x0 ;  /* 0x0000000000007802 */ /* 0x000fe20000000f00 */
[----:B------:R-:W-:Y:S01]  /*1590*/  ULDC.64 UR4, c[0x4][0x68] ;  /* 0x01001a0000047ab9 */ /* 0x000fe20000000a00 */
[----:B------:R-:W-:Y:S01]  /*15a0*/  ULDC.64 UR6, c[0x4][0x8] ;  /* 0x0100020000067ab9 */ /* 0x000fe20000000a00 */
[----:B------:R-:W-:Y:S01]  /*15b0*/  IMAD.U32 R4, RZ, RZ, UR4 ;  /* 0x00000004ff047e24 */ /* 0x000fe2000f8e00ff */
[----:B------:R0:W1:Y:S01]  /*15c0*/  LDC.64 R14, c[0x4][R0] ;  /* 0x01000000000e7b82 */ /* 0x0000620000000a00 */
[----:B------:R-:W-:Y:S01]  /*15d0*/  IMAD.U32 R5, RZ, RZ, UR5 ;  /* 0x00000005ff057e24 */ /* 0x000fe2000f8e00ff */
[----:B------:R-:W-:Y:S01]  /*15e0*/  ULDC.64 UR4, c[0x4][0x70] ;  /* 0x01001c0000047ab9 */ /* 0x000fe20000000a00 */
[----:B------:R-:W-:Y:S02]  /*15f0*/  IMAD.U32 R10, RZ, RZ, UR6 ;  /* 0x00000006ff0a7e24 */ /* 0x000fe4000f8e00ff */
[----:B------:R-:W-:Y:S02]  /*1600*/  IMAD.U32 R6, RZ, RZ, UR4 ;  /* 0x00000004ff067e24 */ /* 0x000fe4000f8e00ff */
[----:B------:R-:W-:-:S02]  /*1610*/  IMAD.U32 R7, RZ, RZ, UR5 ;  /* 0x00000005ff077e24 */ /* 0x000fc4000f8e00ff */
[----:B------:R-:W-:Y:S02]  /*1620*/  IMAD.U32 R11, RZ, RZ, UR7 ;  /* 0x00000007ff0b7e24 */ /* 0x000fe4000f8e00ff */
[----:B------:R-:W-:Y:S02]  /*1630*/  IMAD.MOV.U32 R8, RZ, RZ, 0x1e1 ;  /* 0x000001e1ff087424 */ /* 0x000fe400078e00ff */
[----:B------:R-:W-:Y:S02]  /*1640*/  IMAD.MOV.U32 R12, RZ, RZ, 0x1 ;  /* 0x00000001ff0c7424 */ /* 0x000fe400078e00ff */
[----:B0-----:R-:W-:-:S07]  /*1650*/  IMAD.MOV.U32 R13, RZ, RZ, RZ ;  /* 0x000000ffff0d7224 */ /* 0x001fce00078e00ff */
[----:B------:R-:W-:-:S07]  /*1660*/  LEPC R20, `(.L_x_17) ;  /* 0x000000001014794e */ /* 0x000fce0000000000 */
[----:B-1---5:R-:W-:Y:S05]  /*1670*/  CALL.ABS.NOINC R14 ;  /* 0x000000000e007343 */ /* 0x022fea0003c00000 */
.L_x_17:
[----:B------:R-:W-:-:S13]  /*1680*/  ISETP.NE.AND P0, PT, R84, 0x3, PT ;  /* 0x000000035400780c */ /* 0x000fda0003f05270 */
[----:B------:R-:W-:Y:S05]  /*1690*/  @!P0 BRA `(.L_x_18) ;  /* 0x0000000000048947 */ /* 0x000fea0003800000 */
[----:B------:R-:W-:Y:S01]  /*16a0*/  BPT.TRAP 0x1 ;  /* 0x000000040000795c */ /* 0x000fe20000300000 */
.L_x_18:
[----:B------:R-:W0:Y:S01]  /*16b0*/  S2UR UR5, SR_CgaCtaId ;  /* 0x00000000000579c3 */ /* 0x000e220000008800 */
[----:B------:R-:W-:Y:S01]  /*16c0*/  UMOV UR4, 0x400 ;  /* 0x0000040000047882 */ /* 0x000fe20000000000 */
[----:B------:R-:W-:Y:S02]  /*16d0*/  IMAD.U32 R0, RZ, RZ, UR40 ;  /* 0x00000028ff007e24 */ /* 0x000fe4000f8e00ff */
[----:B------:R-:W-:-:S03]  /*16e0*/  IMAD.U32 R3, RZ, RZ, UR42 ;  /* 0x0000002aff037e24 */ /* 0x000fc6000f8e00ff */
[----:B------:R-:W-:Y:S01]  /*16f0*/  SHF.L.U32 R0, R0, 0x1f, RZ ;  /* 0x0000001f00007819 */ /* 0x000fe200000006ff */
[----:B0-----:R-:W-:-:S06]  /*1700*/  ULEA UR4, UR5, UR4, 0x18 ;  /* 0x0000000405047291 */ /* 0x001fcc000f8ec03f */
[----:B------:R-:W-:-:S04]  /*1710*/  IMAD.U32 R6, RZ, RZ, UR4 ;  /* 0x00000004ff067e24 */ /* 0x000fc8000f8e00ff */
[----:B------:R-:W-:-:S04]  /*1720*/  IMAD R3, R3, 0x8, R6 ;  /* 0x0000000803037824 */ /* 0x000fc800078e0206 */
[----:B------:R0:W1:Y:S01]  /*1730*/  SYNCS.PHASECHK.TRANS64.TRYWAIT P1, [R3+URZ], R0 ;  /* 0x00000000030075a7 */ /* 0x000062000802017f */
[----:B------:R-:W-:Y:S05]  /*1740*/  @!P0 BRA `(.L_x_19) ;  /* 0x0000000000048947 */ /* 0x000fea0003800000 */
[----:B------:R-:W-:Y:S01]  /*1750*/  BPT.TRAP 0x1 ;  /* 0x000000040000795c */ /* 0x000fe20000300000 */
.L_x_19:
[----:B------:R-:W-:-:S05]  /*1760*/  IMAD.U32 R4, RZ, RZ, UR44 ;  /* 0x0000002cff047e24 */ /* 0x000fca000f8e00ff */
[----:B------:R-:W-:Y:S01]  /*1770*/  ISETP.GE.AND P2, PT, R4, 0x1, PT ;  /* 0x000000010400780c */ /* 0x000fe20003f46270 */
[----:B-1----:R-:W-:-:S12]  /*1780*/  @P1 BRA `(.L_x_20) ;  /* 0x0000000000081947 */ /* 0x002fd80003800000 */
[----:B------:R-:W1:Y:S02]  /*1790*/  SYNCS.PHASECHK.TRANS64.TRYWAIT P1, [R3+URZ], R0 ;  /* 0x00000000030075a7 */ /* 0x000e64000802017f */
[----:B-1----:R-:W-:Y:S05]  /*17a0*/  @!P1 BRA `(.L_x_21) ;  /* 0x0000005800b89947 */ /* 0x002fea0003800000 */
.L_x_20:
[----:B------:R-:W-:Y:S05]  /*17b0*/  WARPSYNC.ALL ;  /* 0x0000000000007948 */ /* 0x000fea0003800000 */
[----:B------:R-:W-:Y:S01]  /*17c0*/  R2UR UR4, R6 ;  /* 0x00000000060472ca */ /* 0x000fe200000e0000 */
[----:B------:R-:W-:Y:S01]  /*17d0*/  ULEA UR5, UR42, UR45, 0xb ;  /* 0x0000002d2a057291 */ /* 0x000fe2000f8e583f */
[----:B------:R-:W-:Y:S01]  /*17e0*/  WARPGROUP.ARRIVE ;  /* 0x00000000000079c5 */ /* 0x000fe20000000000 */
[----:B------:R-:W-:Y:S01]  /*17f0*/  UMOV UR9, 0x40000040 ;  /* 0x4000004000097882 */ /* 0x000fe20000000000 */
[----:B------:R-:W-:-:S04]  /*1800*/  UMOV UR11, 0x40000040 ;  /* 0x40000040000b7882 */ /* 0x000fc80000000000 */
[----:B------:R-:W-:-:S05]  /*1810*/  UMOV UR8, UR5 ;  /* 0x0000000500087c82 */ /* 0x000fca0008000000 */
[----:B------:R-:W-:-:S04]  /*1820*/  UIADD3 UR4, UR4, 0x20100, URZ ;  /* 0x0002010004047890 */ /* 0x000fc8000fffe03f */
[----:B------:R-:W-:-:S04]  /*1830*/  USHF.R.U32.HI UR4, URZ, 0x4, UR4 ;  /* 0x000000043f047899 */ /* 0x000fc80008011604 */
[----:B------:R-:W-:-:S04]  /*1840*/  ULOP3.LUT UR4, UR4, 0x3fff, URZ, 0xc0, !UPT ;  /* 0x00003fff04047892 */ /* 0x000fc8000f8ec03f */
[----:B------:R-:W-:-:S04]  /*1850*/  ULOP3.LUT UR4, UR4, 0x10000, URZ, 0xfc, !UPT ;  /* 0x0001000004047892 */ /* 0x000fc8000f8efc3f */
[----:B------:R-:W-:-:S07]  /*1860*/  UIMAD UR6, UR42, 0x600, UR4 ;  /* 0x000006002a0678a4 */ /* 0x000fce000f8e0204 */
[----:B------:R-:W-:Y:S02]  /*1870*/  UMOV UR10, UR6 ;  /* 0x00000006000a7c82 */ /* 0x000fe40008000000 */
[----:B------:R-:W-:Y:S01]  /*1880*/  HGMMA.64x96x16.F32 R24, gdesc[UR8], RZ, !UPT, gsb0 ;  /* 0x01600000081879f0 */ /* 0x000fe2000c0008ff */
[----:B------:R-:W-:Y:S02]  /*1890*/  UIADD3 UR8, UR5, 0x2, URZ ;  /* 0x0000000205087890 */ /* 0x000fe4000fffe03f */
[----:B------:R-:W-:Y:S01]  /*18a0*/  UIADD3 UR10, UR6, 0x2, URZ ;  /* 0x00000002060a7890 */ /* 0x000fe2000fffe03f */
[----:B------:R-:W-:Y:S01]  /*18b0*/  UMOV UR9, 0x40000040 ;  /* 0x4000004000097882 */ /* 0x000fe20000000000 */
[----:B------:R-:W-:Y:S01]  /*18c0*/  UMOV UR11, 0x40000040 ;  /* 0x40000040000b7882 */ /* 0x000fe20000000000 */
[----:B------:R-:W-:Y:S02]  /*18d0*/  WARPGROUP.DEPBAR.LE gsb0, 0x0 ;  /* 0x00008000000079c5 */ /* 0x000fe40000010000 */
[----:B------:R-:W-:-:S06]  /*18e0*/  WARPGROUP.ARRIVE ;  /* 0x00000000000079c5 */ /* 0x000fcc0000000000 */
[----:B------:R-:W-:Y:S01]  /*18f0*/  HGMMA.64x96x16.F32 R24, gdesc[UR8], R24, gsb0 ;  /* 0x01600000081879f0 */ /* 0x000fe20008000818 */
        /* <DEDUP_REMOVED lines=41> */
[----:B------:R-:W-:Y:S03]  /*1b90*/  HGMMA.64x96x16.F32 R24, gdesc[UR8], R24, gsb0 ;  /* 0x01600000081879f0 */ /* 0x000fe60008000818 */
[----:B------:R-:W-:Y:S02]  /*1ba0*/  WARPGROUP.DEPBAR.LE gsb0, 0x0 ;  /* 0x00008000000079c5 */ /* 0x000fe40000010000 */
[----:B------:R-:W-:Y:S05]  /*1bb0*/  @!P2 BRA `(.L_x_22) ;  /* 0x000000040098a947 */ /* 0x000fea0003800000 */
[----:B------:R-:W-:Y:S01]  /*1bc0*/  UIADD3 UR5, UR42, 0x1, URZ ;  /* 0x000000012a057890 */ /* 0x000fe2000fffe03f */
[----:B01----:R-:W-:Y:S02]  /*1bd0*/  IMAD.U32 R0, RZ, RZ, UR44 ;  /* 0x0000002cff007e24 */ /* 0x003fe4000f8e00ff */
[----:B------:R-:W-:Y:S01]  /*1be0*/  IMAD.U32 R3, RZ, RZ, UR42 ;  /* 0x0000002aff037e24 */ /* 0x000fe2000f8e00ff */
[----:B------:R-:W-:-:S04]  /*1bf0*/  UISETP.NE.AND UP0, UPT, UR5, 0x4, UPT ;  /* 0x000000040500788c */ /* 0x000fc8000bf05270 */
[----:B------:R-:W-:Y:S02]  /*1c00*/  USEL UR6, URZ, 0x1, UP0 ;  /* 0x000000013f067887 */ /* 0x000fe40008000000 */
[----:B------:R-:W-:Y:S02]  /*1c10*/  USEL UR5, UR5, URZ, UP0 ;  /* 0x0000003f05057287 */ /* 0x000fe40008000000 */
[----:B------:R-:W-:-:S06]  /*1c20*/  ULOP3.LUT UR6, UR40, UR6, URZ, 0x3c, !UPT ;  /* 0x0000000628067292 */ /* 0x000fcc000f8e3c3f */
[----:B------:R-:W-:-:S07]  /*1c30*/  IMAD.U32 R7, RZ, RZ, UR6 ;  /* 0x00000006ff077e24 */ /* 0x000fce000f8e00ff */
.L_x_29:
[----:B------:R-:W-:Y:S05]  /*1c40*/  @!P0 BRA `(.L_x_23) ;  /* 0x0000000000048947 */ /* 0x000fea0003800000 */
[----:B------:R-:W-:Y:S01]  /*1c50*/  BPT.TRAP 0x1 ;  /* 0x000000040000795c */ /* 0x000fe20000300000 */
.L_x_23:
[----:B------:R-:W0:Y:S01]  /*1c60*/  S2UR UR7, SR_CgaCtaId ;  /* 0x00000000000779c3 */ /* 0x000e220000008800 */
[----:B------:R-:W-:Y:S01]  /*1c70*/  UMOV UR6, 0x400 ;  /* 0x0000040000067882 */ /* 0x000fe20000000000 */
[----:B------:R-:W-:Y:S01]  /*1c80*/  IMAD.U32 R5, RZ, RZ, UR5 ;  /* 0x00000005ff057e24 */ /* 0x000fe2000f8e00ff */
[----:B------:R-:W-:Y:S01]  /*1c90*/  SHF.L.U32 R4, R7, 0x1f, RZ ;  /* 0x0000001f07047819 */ /* 0x000fe200000006ff */
[----:B0-----:R-:W-:-:S06]  /*1ca0*/  ULEA UR6, UR7, UR6, 0x18 ;  /* 0x0000000607067291 */ /* 0x001fcc000f8ec03f */
[----:B------:R-:W-:-:S04]  /*1cb0*/  IMAD.U32 R6, RZ, RZ, UR6 ;  /* 0x00000006ff067e24 */ /* 0x000fc8000f8e00ff */
[----:B------:R-:W-:-:S04]  /*1cc0*/  IMAD R5, R5, 0x8, R6 ;  /* 0x0000000805057824 */ /* 0x000fc800078e0206 */
[----:B------:R0:W1:Y:S01]  /*1cd0*/  SYNCS.PHASECHK.TRANS64.TRYWAIT P1, [R5+URZ], R4 ;  /* 0x00000004050075a7 */ /* 0x000062000802017f */
[----:B------:R-:W-:Y:S05]  /*1ce0*/  @!P0 BRA `(.L_x_24) ;  /* 0x0000000000048947 */ /* 0x000fea0003800000 */
[----:B------:R-:W-:Y:S01]  /*1cf0*/  BPT.TRAP 0x1 ;  /* 0x000000040000795c */ /* 0x000fe20000300000 */
.L_x_24:
[----:B-1----:R-:W-:Y:S05]  /*1d00*/  @P1 BRA `(.L_x_25) ;  /* 0x0000000000081947 */ /* 0x002fea0003800000 */
[----:B------:R-:W1:Y:S02]  /*1d10*/  SYNCS.PHASECHK.TRANS64.TRYWAIT P1, [R5+URZ], R4 ;  /* 0x00000004050075a7 */ /* 0x000e64000802017f */
[----:B-1----:R-:W-:Y:S05]  /*1d20*/  @!P1 BRA `(.L_x_26) ;  /* 0x00000054006c9947 */ /* 0x002fea0003800000 */
.L_x_25:
[----:B------:R-:W-:Y:S01]  /*1d30*/  ULEA UR6, UR5, UR45, 0xb ;  /* 0x0000002d05067291 */ /* 0x000fe2000f8e583f */
[----:B------:R-:W-:Y:S01]  /*1d40*/  WARPGROUP.ARRIVE ;  /* 0x00000000000079c5 */ /* 0x000fe20000000000 */
[----:B------:R-:W-:Y:S01]  /*1d50*/  UIMAD UR7, UR5, 0x600, UR4 ;  /* 0x00000600050778a4 */ /* 0x000fe2000f8e0204 */
[----:B------:R-:W-:Y:S01]  /*1d60*/  UMOV UR9, 0x40000040 ;  /* 0x4000004000097882 */ /* 0x000fe20000000000 */
[----:B------:R-:W-:-:S03]  /*1d70*/  UMOV UR11, 0x40000040 ;  /* 0x40000040000b7882 */ /* 0x000fc60000000000 */
[----:B------:R-:W-:Y:S02]  /*1d80*/  UMOV UR8, UR6 ;  /* 0x0000000600087c82 */ /* 0x000fe40008000000 */
[----:B------:R-:W-:Y:S02]  /*1d90*/  UMOV UR10, UR7 ;  /* 0x00000007000a7c82 */ /* 0x000fe40008000000 */
[----:B------:R-:W-:Y:S01]  /*1da0*/  HGMMA.64x96x16.F32 R24, gdesc[UR8], R24, gsb0 ;  /* 0x01600000081879f0 */ /* 0x000fe20008000818 */
[----:B------:R-:W-:Y:S02]  /*1db0*/  UIADD3 UR8, UR6, 0x2, URZ ;  /* 0x0000000206087890 */ /* 0x000fe4000fffe03f */
[----:B------:R-:W-:Y:S01]  /*1dc0*/  UIADD3 UR10, UR7, 0x2, URZ ;  /* 0x00000002070a7890 */ /* 0x000fe2000fffe03f */
[----:B------:R-:W-:Y:S01]  /*1dd0*/  UMOV UR9, 0x40000040 ;  /* 0x4000004000097882 */ /* 0x000fe20000000000 */
[----:B------:R-:W-:Y:S01]  /*1de0*/  UMOV UR11, 0x40000040 ;  /* 0x40000040000b7882 */ /* 0x000fe20000000000 */
[----:B------:R-:W-:-:S02]  /*1df0*/  WARPGROUP.DEPBAR.LE gsb0, 0x0 ;  /* 0x00008000000079c5 */ /* 0x000fc40000010000 */
        /* <DEDUP_REMOVED lines=46> */
[----:B------:R-:W-:Y:S01]  /*20e0*/  BPT.TRAP 0x1 ;  /* 0x000000040000795c */ /* 0x000fe20000300000 */
.L_x_27:
[----:B------:R-:W-:-:S13]  /*20f0*/  ISETP.NE.AND P1, PT, R22, RZ, PT ;  /* 0x000000ff1600720c */ /* 0x000fda0003f25270 */
[----:B01----:R-:W-:-:S04]  /*2100*/  @P1 IMAD R4, R3, 0x8, R6 ;  /* 0x0000000803041824 */ /* 0x003fc800078e0206 */
[----:B------:R-:W-:-:S05]  /*2110*/  @P1 VIADD R4, R4, 0x20 ;  /* 0x0000002004041836 */ /* 0x000fca0000000000 */
[----:B------:R-:W-:-:S04]  /*2120*/  @P1 PRMT R4, R19, 0x654, R4 ;  /* 0x0000065413041816 */ /* 0x000fc80000000004 */
[----:B------:R0:W-:Y:S01]  /*2130*/  @P1 SYNCS.ARRIVE.TRANS64.RED.A1T0 RZ, [R4+URZ], RZ ;  /* 0x000000ff04ff19a7 */ /* 0x0001e2000810043f */
[----:B------:R-:W-:-:S13]  /*2140*/  ISETP.GT.U32.AND P1, PT, R18, 0x1, PT ;  /* 0x000000011200780c */ /* 0x000fda0003f24070 */
[----:B0-----:R-:W-:Y:S05]  /*2150*/  @P1 BRA `(.L_x_28) ;  /* 0x0000000000041947 */ /* 0x001fea0003800000 */
[----:B------:R-:W-:Y:S01]  /*2160*/  BPT.TRAP 0x1 ;  /* 0x000000040000795c */ /* 0x000fe20000300000 */
.L_x_28:
[----:B------:R-:W-:Y:S01]  /*2170*/  UIADD3 UR5, UR5, 0x1, URZ ;  /* 0x0000000105057890 */ /* 0x000fe2000fffe03f */
[C---:B------:R-:W-:Y:S01]  /*2180*/  ISETP.GT.AND P2, PT, R0.reuse, 0x1, PT ;  /* 0x000000010000780c */ /* 0x040fe20003f44270 */
[----:B------:R-:W-:Y:S02]  /*2190*/  VIADD R3, R3, 0x1 ;  /* 0x0000000103037836 */ /* 0x000fe40000000000 */
[----:B------:R-:W-:Y:S01]  /*21a0*/  UISETP.NE.AND UP0, UPT, UR5, 0x4, UPT ;  /* 0x000000040500788c */ /* 0x000fe2000bf05270 */
[----:B------:R-:W-:Y:S02]  /*21b0*/  VIADD R0, R0, 0xffffffff ;  /* 0xffffffff00007836 */ /* 0x000fe40000000000 */
[C---:B------:R-:W-:Y:S01]  /*21c0*/  ISETP.NE.AND P1, PT, R3.reuse, 0x4, PT ;  /* 0x000000040300780c */ /* 0x040fe20003f25270 */
[----:B------:R-:W-:Y:S02]  /*21d0*/  USEL UR6, URZ, 0x1, UP0 ;  /* 0x000000013f067887 */ /* 0x000fe40008000000 */
[----:B------:R-:W-:Y:S01]  /*21e0*/  USEL UR5, UR5, URZ, UP0 ;  /* 0x0000003f05057287 */ /* 0x000fe20008000000 */
[----:B------:R-:W-:-:S03]  /*21f0*/  SEL R3, R3, RZ, P1 ;  /* 0x000000ff03037207 */ /* 0x000fc60000800000 */
[----:B------:R-:W-:Y:S01]  /*2200*/  LOP3.LUT R7, R7, UR6, RZ, 0x3c, !PT ;  /* 0x0000000607077c12 */ /* 0x000fe2000f8e3cff */
[----:B------:R-:W-:Y:S07]  /*2210*/  @P2 BRA `(.L_x_29) ;  /* 0xfffffff800882947 */ /* 0x000fee000383ffff */
.L_x_22:
[----:B01----:R-:W0:Y:S02]  /*2220*/  LDC R0, c[0x0][0x28c] ;  /* 0x0000a300ff007b82 */ /* 0x003e240000000800 */
[----:B0-----:R-:W-:-:S13]  /*2230*/  ISETP.GE.AND P1, PT, R0, 0x1, PT ;  /* 0x000000010000780c */ /* 0x001fda0003f26270 */
[----:B------:R-:W-:Y:S05]  /*2240*/  @!P1 BRA `(.L_x_30) ;  /* 0x0000000000389947 */ /* 0x000fea0003800000 */
[----:B------:R-:W-:Y:S05]  /*2250*/  @!P0 BRA `(.L_x_31) ;  /* 0x0000000000048947 */ /* 0x000fea0003800000 */
[----:B------:R-:W-:Y:S01]  /*2260*/  BPT.TRAP 0x1 ;  /* 0x000000040000795c */ /* 0x000fe20000300000 */
.L_x_31:
[----:B------:R-:W-:-:S13]  /*2270*/  ISETP.NE.AND P0, PT, R22, RZ, PT ;  /* 0x000000ff1600720c */ /* 0x000fda0003f05270 */
[----:B------:R-:W-:-:S05]  /*2280*/  VOTEU.ANY UP0, P0 ;  /* 0x00000000003f7886 */ /* 0x000fca0000000100 */
[----:B------:R-:W-:-:S06]  /*2290*/  @UP0 UIADD3 UR4, UR44, UR42, URZ ;  /* 0x0000002a2c040290 */ /* 0x000fcc000fffe03f */
[----:B------:R-:W-:-:S04]  /*22a0*/  IMAD.U32 R0, RZ, RZ, UR4 ;  /* 0x00000004ff007e24 */ /* 0x000fc8000f8e00ff */
[----:B------:R-:W-:-:S05]  /*22b0*/  @P0 IMAD.SHL.U32 R0, R0, 0x8, RZ ;  /* 0x0000000800000824 */ /* 0x000fca00078e00ff */
[----:B------:R-:W-:-:S04]  /*22c0*/  @P0 LOP3.LUT R0, R0, 0x18, RZ, 0xc0, !PT ;  /* 0x0000001800000812 */ /* 0x000fc800078ec0ff */
[----:B------:R-:W-:-:S04]  /*22d0*/  @P0 IADD3 R0, R6, 0x20, R0 ;  /* 0x0000002006000810 */ /* 0x000fc80007ffe000 */
[----:B------:R-:W-:-:S04]  /*22e0*/  @P0 PRMT R0, R19, 0x654, R0 ;  /* 0x0000065413000816 */ /* 0x000fc80000000000 */
[----:B------:R0:W-:Y:S01]  /*22f0*/  @P0 SYNCS.ARRIVE.TRANS64.RED.A1T0 RZ, [R0+URZ], RZ ;  /* 0x000000ff00ff09a7 */ /* 0x0001e2000810043f */
[----:B------:R-:W-:-:S13]  /*2300*/  ISETP.GT.U32.AND P0, PT, R18, 0x1, PT ;  /* 0x000000011200780c */ /* 0x000fda0003f04070 */
[----:B0-----:R-:W-:Y:S05]  /*2310*/  @P0 BRA `(.L_x_30) ;  /* 0x0000000000040947 */ /* 0x001fea0003800000 */
[----:B------:R-:W-:Y:S01]  /*2320*/  BPT.TRAP 0x1 ;  /* 0x000000040000795c */ /* 0x000fe20000300000 */
.L_x_30:
[----:B------:R-:W-:Y:S01]  /*2330*/  IMAD R6, R86, 0x60, RZ ;  /* 0x0000006056067824 */ /* 0x000fe200078e02ff */
[----:B------:R-:W-:Y:S01]  /*2340*/  ULDC UR6, c[0x0][0x288] ;  /* 0x0000a20000067ab9 */ /* 0x000fe20000000800 */
[----:B------:R-:W-:Y:S01]  /*2350*/  SHF.R.S32.HI R9, RZ, 0x1f, R85 ;  /* 0x0000001fff097819 */ /* 0x000fe20000011455 */
[C---:B------:R-:W-:Y:S01]  /*2360*/  IMAD.SHL.U32 R8, R87.reuse, 0x80, RZ ;  /* 0x0000008057087824 */ /* 0x040fe200078e00ff */
[----:B------:R-:W-:Y:S01]  /*2370*/  ULDC.64 UR4, c[0x0][0x5d0] ;  /* 0x0001740000047ab9 */ /* 0x000fe20000000a00 */
[C---:B------:R-:W-:Y:S01]  /*2380*/  LOP3.LUT R10, R6.reuse, 0x6, R79, 0xf8, !PT ;  /* 0x00000006060a7812 */ /* 0x040fe200078ef84f */
[----:B------:R-:W-:Y:S01]  /*2390*/  IMAD.WIDE R86, R87, 0x80, R72 ;  /* 0x0000008057567825 */ /* 0x000fe200078e0248 */
[----:B------:R-:W-:Y:S01]  /*23a0*/  ISETP.GE.AND P0, PT, R6, UR6, PT ;  /* 0x0000000606007c0c */ /* 0x000fe2000bf06270 */
[----:B------:R-:W-:Y:S01]  /*23b0*/  ULDC UR6, c[0x0][0x284] ;  /* 0x0000a10000067ab9 */ /* 0x000fe20000000800 */
[----:B------:R-:W-:Y:S01]  /*23c0*/  SHF.R.S32.HI R11, RZ, 0x1f, R10 ;  /* 0x0000001fff0b7819 */ /* 0x000fe2000001140a */
[----:B------:R-:W-:Y:S01]  /*23d0*/  IMAD R0, R9, UR4, RZ ;  /* 0x0000000409007c24 */ /* 0x000fe2000f8e02ff */
[----:B------:R-:W-:-:S03]  /*23e0*/  ISETP.GE.OR P0, PT, R8, UR6, P0 ;  /* 0x0000000608007c0c */ /* 0x000fc60008706670 */
[C---:B------:R-:W-:Y:S02]  /*23f0*/  IMAD R3, R85.reuse, UR5, R0 ;  /* 0x0000000555037c24 */ /* 0x040fe4000f8e0200 */
[----:B------:R-:W-:Y:S01]  /*2400*/  IMAD.WIDE.U32 R4, R85, UR4, R10 ;  /* 0x0000000455047c25 */ /* 0x000fe2000f8e000a */
[----:B------:R-:W-:-:S03]  /*2410*/  ULDC.64 UR4, c[0x0][0x5c8] ;  /* 0x0001720000047ab9 */ /* 0x000fc60000000a00 */
[----:B------:R-:W-:Y:S02]  /*2420*/  IMAD R7, R87, UR4, RZ ;  /* 0x0000000457077c24 */ /* 0x000fe4000f8e02ff */
[----:B------:R-:W-:Y:S02]  /*2430*/  IMAD.IADD R5, R5, 0x1, R3 ;  /* 0x0000000105057824 */ /* 0x000fe400078e0203 */
[C---:B------:R-:W-:Y:S02]  /*2440*/  IMAD R7, R86.reuse, UR5, R7 ;  /* 0x0000000556077c24 */ /* 0x040fe4000f8e0207 */
[----:B------:R-:W-:-:S04]  /*2450*/  IMAD.WIDE.U32 R88, R86, UR4, R4 ;  /* 0x0000000456587c25 */ /* 0x000fc8000f8e0004 */
[----:B------:R-:W-:Y:S01]  /*2460*/  IMAD.MOV.U32 R0, RZ, RZ, -0x1 ;  /* 0xffffffffff007424 */ /* 0x000fe200078e00ff */
[----:B------:R-:W-:Y:S06]  /*2470*/  @P0 BRA `(.L_x_32) ;  /* 0x00000030005c0947 */ /* 0x000fec0003800000 */
[----:B-----5:R-:W-:Y:S01]  /*2480*/  FSETP.NEU.AND P0, PT, R74, RZ, PT ;  /* 0x000000ff4a00720b */ /* 0x020fe20003f0d000 */
[----:B------:R-:W-:Y:S01]  /*2490*/  IMAD.IADD R4, R75, 0x1, -R6 ;  /* 0x000000014b047824 */ /* 0x000fe200078e0a06 */
[----:B------:R-:W-:Y:S01]  /*24a0*/  BSSY B0, `(.L_x_32) ;  /* 0x0000314000007945 */ /* 0x000fe20003800000 */
[----:B------:R-:W-:Y:S02]  /*24b0*/  IMAD.IADD R3, R83, 0x1, -R8 ;  /* 0x0000000153037824 */ /* 0x000fe400078e0a08 */
[----:B------:R-:W-:Y:S01]  /*24c0*/  IMAD.IADD R99, R89, 0x1, R7 ;  /* 0x0000000159637824 */ /* 0x000fe200078e0207 */
[----:B------:R-:W-:-:S04]  /*24d0*/  ISETP.GT.AND P2, PT, R4, RZ, PT ;  /* 0x000000ff0400720c */ /* 0x000fc80003f44270 */
[----:B------:R-:W-:-:S03]  /*24e0*/  ISETP.GT.AND P1, PT, R3, RZ, P2 ;  /* 0x000000ff0300720c */ /* 0x000fc60001724270 */
[----:B------:R-:W-:Y:S10]  /*24f0*/  @!P0 BRA `(.L_x_33) ;  /* 0x0000002000888947 */ /* 0x000ff40003800000 */
[----:B------:R-:W0:Y:S01]  /*2500*/  LDC.64 R92, c[0x0][0x5b8] ;  /* 0x00016e00ff5c7b82 */ /* 0x000e220000000a00 */
[----:B------:R-:W-:-:S07]  /*2510*/  ULDC.64 UR4, c[0x0][0x5c0] ;  /* 0x0001700000047ab9 */ /* 0x000fce0000000a00 */
[----:B------:R-:W1:Y:S08]  /*2520*/  LDC.64 R94, c[0x0][0x5b0] ;  /* 0x00016c00ff5e7b82 */ /* 0x000e700000000a00 */
[----:B------:R-:W2:Y:S01]  /*2530*/  LDC.64 R96, c[0x0][0x5a8] ;  /* 0x00016a00ff607b82 */ /* 0x000ea20000000a00 */
[-C--:B0-----:R-:W-:Y:S02]  /*2540*/  IMAD R6, R9, R92.reuse, RZ ;  /* 0x0000005c09067224 */ /* 0x081fe400078e02ff */
[----:B------:R-:W-:-:S04]  /*2550*/  IMAD.WIDE.U32 R90, R85, R92, R10 ;  /* 0x0000005c555a7225 */ /* 0x000fc800078e000a */
[----:B------:R-:W-:Y:S02]  /*2560*/  IMAD R89, R85, R93, R6 ;  /* 0x0000005d55597224 */ /* 0x000fe400078e0206 */
[-C--:B-1----:R-:W-:Y:S02]  /*2570*/  IMAD R5, R87, R94.reuse, RZ ;  /* 0x0000005e57057224 */ /* 0x082fe400078e02ff */
[----:B------:R-:W-:Y:S02]  /*2580*/  IMAD.IADD R13, R91, 0x1, R89 ;  /* 0x000000015b0d7824 */ /* 0x000fe400078e0259 */
[----:B------:R-:W-:Y:S02]  /*2590*/  IMAD.MOV.U32 R12, RZ, RZ, R90 ;  /* 0x000000ffff0c7224 */ /* 0x000fe400078e005a */
[C---:B------:R-:W-:Y:S02]  /*25a0*/  IMAD R93, R86.reuse, R95, R5 ;  /* 0x0000005f565d7224 */ /* 0x040fe400078e0205 */
[----:B------:R-:W-:-:S04]  /*25b0*/  IMAD.WIDE.U32 R6, R86, R94, R12 ;  /* 0x0000005e56067225 */ /* 0x000fc800078e000c */
[----:B------:R-:W-:Y:S01]  /*25c0*/  IMAD.IADD R5, R7, 0x1, R93 ;  /* 0x0000000107057824 */ /* 0x000fe200078e025d */
[----:B--2---:R-:W-:-:S04]  /*25d0*/  LEA R14, P0, R6, R96, 0x1 ;  /* 0x00000060060e7211 */ /* 0x004fc800078008ff */
[----:B------:R-:W-:-:S05]  /*25e0*/  LEA.HI.X R15, R6, R97, R5, 0x1, P0 ;  /* 0x00000061060f7211 */ /* 0x000fca00000f0c05 */
[----:B------:R0:W2:Y:S01]  /*25f0*/  @P1 LDG.E.LTC128B.U16 R5, desc[UR36][R14.64] ;  /* 0x000000240e051981 */ /* 0x0000a2000c1e1520 */
[----:B------:R-:W-:Y:S01]  /*2600*/  LEA R8, P0, R88, UR4, 0x1 ;  /* 0x0000000458087c11 */ /* 0x000fe2000f8008ff */
[----:B------:R-:W-:Y:S01]  /*2610*/  IMAD.WIDE.U32 R6, R86, R94, R10 ;  /* 0x0000005e56067225 */ /* 0x000fe200078e000a */
[----:B------:R-:W-:Y:S03]  /*2620*/  BSSY B1, `(.L_x_34) ;  /* 0x0000012000017945 */ /* 0x000fe60003800000 */
[----:B------:R-:W-:Y:S02]  /*2630*/  IMAD.IADD R7, R93, 0x1, R7 ;  /* 0x000000015d077824 */ /* 0x000fe400078e0207 */
[----:B------:R-:W-:Y:S01]  /*2640*/  IMAD.WIDE.U32 R20, R85, R92, R6 ;  /* 0x0000005c55147225 */ /* 0x000fe200078e0006 */
[----:B0-----:R-:W-:-:S03]  /*2650*/  SHF.L.U64.HI R15, R94, 0x3, R95 ;  /* 0x000000035e0f7819 */ /* 0x001fc6000001025f */
[----:B------:R-:W-:Y:S01]  /*2660*/  IMAD.IADD R7, R89, 0x1, R21 ;  /* 0x0000000159077824 */ /* 0x000fe200078e0215 */
[----:B------:R-:W-:Y:S01]  /*2670*/  LEA R6, P4, R20, R96, 0x1 ;  /* 0x0000006014067211 */ /* 0x000fe200078808ff */
[----:B------:R-:W-:-:S03]  /*2680*/  IMAD.SHL.U32 R14, R94, 0x8, RZ ;  /* 0x000000085e0e7824 */ /* 0x000fc600078e00ff */
[----:B------:R-:W-:Y:S01]  /*2690*/  LEA.HI.X R7, R20, R97, R7, 0x1, P4 ;  /* 0x0000006114077211 */ /* 0x000fe200020f0c07 */
[----:B--2---:R-:W-:-:S05]  /*26a0*/  HADD2.F32 R9, -RZ, R5.H0_H0 ;  /* 0x20000005ff097230 */ /* 0x004fca0000004100 */
[----:B------:R-:W-:-:S04]  /*26b0*/  FMUL R9, R9, R74 ;  /* 0x0000004a09097220 */ /* 0x000fc80000400000 */
[----:B------:R-:W-:Y:S01]  /*26c0*/  FFMA R24, R24, R23, R9 ;  /* 0x0000001718187223 */ /* 0x000fe20000000009 */
[----:B------:R-:W-:Y:S02]  /*26d0*/  LEA.HI.X R9, R88, UR5, R99, 0x1, P0 ;  /* 0x0000000558097c11 */ /* 0x000fe400080f0c63 */
[----:B------:R-:W-:Y:S02]  /*26e0*/  ISETP.GT.AND P0, PT, R4, 0x1, PT ;  /* 0x000000010400780c */ /* 0x000fe40003f04270 */
[----:B------:R-:W-:Y:S02]  /*26f0*/  F2FP.F16.F32.PACK_AB R24, RZ, R24 ;  /* 0x00000018ff18723e */ /* 0x000fe400000000ff */
[----:B------:R-:W-:-:S03]  /*2700*/  ISETP.GT.AND P3, PT, R3, RZ, P0 ;  /* 0x000000ff0300720c */ /* 0x000fc60000764270 */
[----:B------:R0:W-:Y:S10]  /*2710*/  @P1 STG.E.U16 desc[UR36][R8.64], R24 ;  /* 0x0000001808001986 */ /* 0x0001f4000c101524 */
[----:B------:R-:W-:Y:S05]  /*2720*/  @!P3 BRA `(.L_x_35) ;  /* 0x000000000004b947 */ /* 0x000fea0003800000 */
[----:B------:R1:W5:Y:S02]  /*2730*/  LDG.E.LTC128B.U16 R5, desc[UR36][R6.64+0x2] ;  /* 0x0000022406057981 */ /* 0x000364000c1e1520 */
.L_x_35:
[----:B------:R-:W-:Y:S05]  /*2740*/  BSYNC B1 ;  /* 0x0000000000017941 */ /* 0x000fea0003800000 */
.L_x_34:
[----:B-----5:R-:W-:Y:S01]  /*2750*/  HADD2.F32 R87, -RZ, R5.H0_H0 ;  /* 0x20000005ff577230 */ /* 0x020fe20000004100 */
[----:B------:R-:W-:Y:S01]  /*2760*/  ISETP.GT.AND P2, PT, R3, 0x8, P2 ;  /* 0x000000080300780c */ /* 0x000fe20001744270 */
[----:B------:R-:W-:Y:S01]  /*2770*/  IMAD.WIDE.U32 R20, R86, R94, R14 ;  /* 0x0000005e56147225 */ /* 0x000fe200078e000e */
[----:B0-----:R-:W-:-:S03]  /*2780*/  PRMT R24, R5, 0x7610, R24 ;  /* 0x0000761005187816 */ /* 0x001fc60000000018 */
[----:B------:R-:W-:Y:S01]  /*2790*/  FMUL R12, R87, R74 ;  /* 0x0000004a570c7220 */ /* 0x000fe20000400000 */
[----:B------:R-:W-:Y:S01]  /*27a0*/  IMAD.IADD R93, R93, 0x1, R21 ;  /* 0x000000015d5d7824 */ /* 0x000fe200078e0215 */
[----:B------:R-:W-:Y:S02]  /*27b0*/  IADD3 R90, P1, R90, R20, RZ ;  /* 0x000000145a5a7210 */ /* 0x000fe40007f3e0ff */
[----:B------:R-:W-:-:S03]  /*27c0*/  FFMA R12, R25, R23, R12 ;  /* 0x00000017190c7223 */ /* 0x000fc6000000000c */
[----:B------:R-:W-:Y:S01]  /*27d0*/  IMAD.X R13, R93, 0x1, R13, P1 ;  /* 0x000000015d0d7824 */ /* 0x000fe200008e060d */
[C---:B------:R-:W-:Y:S02]  /*27e0*/  LEA R14, P1, R90.reuse, R96, 0x1 ;  /* 0x000000605a0e7211 */ /* 0x040fe400078208ff */
[----:B------:R-:W-:Y:S02]  /*27f0*/  F2FP.F16.F32.PACK_AB R12, RZ, R12 ;  /* 0x0000000cff0c723e */ /* 0x000fe400000000ff */
[----:B------:R-:W-:Y:S02]  /*2800*/  LEA.HI.X R15, R90, R97, R13, 0x1, P1 ;  /* 0x000000615a0f7211 */ /* 0x000fe400008f0c0d */
[----:B------:R-:W-:-:S05]  /*2810*/  PRMT R21, R12, 0x7610, R21 ;  /* 0x000076100c157816 */ /* 0x000fca0000000015 */
[----:B------:R0:W-:Y:S04]  /*2820*/  @P3 STG.E.U16 desc[UR36][R8.64+0x2], R21 ;  /* 0x0000021508003986 */ /* 0x0001e8000c101524 */
[----:B------:R-:W2:Y:S01]  /*2830*/  @P2 LDG.E.LTC128B.U16 R24, desc[UR36][R14.64] ;  /* 0x000000240e182981 */ /* 0x000ea2000c1e1520 */
[----:B------:R-:W-:Y:S01]  /*2840*/  IADD3 R20, P1, R10, R20, RZ ;  /* 0x000000140a147210 */ /* 0x000fe20007f3e0ff */
[----:B------:R-:W-:Y:S01]  /*2850*/  BSSY B1, `(.L_x_36) ;  /* 0x0000011000017945 */ /* 0x000fe20003800000 */
[C---:B------:R-:W-:Y:S02]  /*2860*/  SHF.L.U64.HI R13, R78.reuse, 0x1, R77 ;  /* 0x000000014e0d7819 */ /* 0x040fe4000001024d */
[----:B------:R-:W-:Y:S01]  /*2870*/  ISETP.GT.AND P0, PT, R3, 0x8, P0 ;  /* 0x000000080300780c */ /* 0x000fe20000704270 */
[----:B0-----:R-:W-:Y:S01]  /*2880*/  IMAD.X R21, R11, 0x1, R93, P1 ;  /* 0x000000010b157824 */ /* 0x001fe200008e065d */
[----:B------:R-:W-:Y:S01]  /*2890*/  LEA R12, P1, R78, R8, 0x1 ;  /* 0x000000084e0c7211 */ /* 0x000fe200078208ff */
[----:B------:R-:W-:-:S04]  /*28a0*/  IMAD.WIDE.U32 R20, R85, R92, R20 ;  /* 0x0000005c55147225 */ /* 0x000fc800078e0014 */
[----:B------:R-:W-:Y:S01]  /*28b0*/  IMAD.X R13, R13, 0x1, R9, P1 ;  /* 0x000000010d0d7824 */ /* 0x000fe200008e0609 */
[----:B------:R-:W-:Y:S01]  /*28c0*/  LEA R10, P3, R20, R96, 0x1 ;  /* 0x00000060140a7211 */ /* 0x000fe200078608ff */
[----:B------:R-:W-:-:S05]  /*28d0*/  IMAD.IADD R11, R89, 0x1, R21 ;  /* 0x00000001590b7824 */ /* 0x000fca00078e0215 */
[----:B------:R-:W-:Y:S01]  /*28e0*/  LEA.HI.X R11, R20, R97, R11, 0x1, P3 ;  /* 0x00000061140b7211 */ /* 0x000fe200018f0c0b */
[----:B--2---:R-:W-:-:S05]  /*28f0*/  HADD2.F32 R5, -RZ, R24.H0_H0 ;  /* 0x20000018ff057230 */ /* 0x004fca0000004100 */
[----:B------:R-:W-:-:S04]  /*2900*/  FMUL R5, R5, R74 ;  /* 0x0000004a05057220 */ /* 0x000fc80000400000 */
[----:B------:R-:W-:-:S05]  /*2910*/  FFMA R5, R26, R23, R5 ;  /* 0x000000171a057223 */ /* 0x000fca0000000005 */
[----:B------:R-:W-:-:S05]  /*2920*/  F2FP.F16.F32.PACK_AB R5, RZ, R5 ;  /* 0x00000005ff05723e */ /* 0x000fca00000000ff */
[----:B------:R0:W-:Y:S01]  /*2930*/  @P2 STG.E.U16 desc[UR36][R12.64], R5 ;  /* 0x000000050c002986 */ /* 0x0001e2000c101524 */
[----:B------:R-:W-:Y:S05]  /*2940*/  @!P0 BRA `(.L_x_37) ;  /* 0x0000000000048947 */ /* 0x000fea0003800000 */
[----:B------:R2:W5:Y:S02]  /*2950*/  LDG.E.LTC128B.U16 R24, desc[UR36][R10.64+0x2] ;  /* 0x000002240a187981 */ /* 0x000564000c1e1520 */
.L_x_37:
[----:B------:R-:W-:Y:S05]  /*2960*/  BSYNC B1 ;  /* 0x0000000000017941 */ /* 0x000fea0003800000 */
.L_x_36:
[----:B0----5:R-:W-:Y:S01]  /*2970*/  HADD2.F32 R5, -RZ, R24.H0_H0 ;  /* 0x20000018ff057230 */ /* 0x021fe20000004100 */
[----:B------:R-:W-:Y:S01]  /*2980*/  ISETP.GT.AND P1, PT, R4, 0x8, PT ;  /* 0x000000080400780c */ /* 0x000fe20003f24270 */
[----:B------:R-:W-:Y:S03]  /*2990*/  BSSY B1, `(.L_x_38) ;  /* 0x0000008000017945 */ /* 0x000fe60003800000 */
[----:B------:R-:W-:Y:S01]  /*29a0*/  FMUL R14, R5, R74 ;  /* 0x0000004a050e7220 */ /* 0x000fe20000400000 */
[----:B------:R-:W-:-:S03]  /*29b0*/  ISETP.GT.AND P2, PT, R3, RZ, P1 ;  /* 0x000000ff0300720c */ /* 0x000fc60000f44270 */
[----:B------:R-:W-:-:S05]  /*29c0*/  FFMA R14, R27, R23, R14 ;  /* 0x000000171b0e7223 */ /* 0x000fca000000000e */
[----:B------:R-:W-:-:S05]  /*29d0*/  F2FP.F16.F32.PACK_AB R14, RZ, R14 ;  /* 0x0000000eff0e723e */ /* 0x000fca00000000ff */
[----:B------:R0:W-:Y:S01]  /*29e0*/  @P0 STG.E.U16 desc[UR36][R12.64+0x2], R14 ;  /* 0x0000020e0c000986 */ /* 0x0001e2000c101524 */
[----:B------:R-:W-:Y:S05]  /*29f0*/  @!P2 BRA `(.L_x_39) ;  /* 0x000000000004a947 */ /* 0x000fea0003800000 */
[----:B------:R3:W5:Y:S02]  /*2a00*/  LDG.E.LTC128B.U16 R24, desc[UR36][R6.64+0x10] ;  /* 0x0000102406187981 */ /* 0x000764000c1e1520 */
.L_x_39:
[----:B------:R-:W-:Y:S05]  /*2a10*/  BSYNC B1 ;  /* 0x0000000000017941 */ /* 0x000fea0003800000 */
.L_x_38:
[----:B-----5:R-:W-:Y:S01]  /*2a20*/  HADD2.F32 R5, -RZ, R24.H0_H0 ;  /* 0x20000018ff057230 */ /* 0x020fe20000004100 */
        /* <DEDUP_REMOVED lines=9> */
.L_x_41:
[----:B------:R-:W-:Y:S05]  /*2ac0*/  BSYNC B1 ;  /* 0x0000000000017941 */ /* 0x000fea0003800000 */
.L_x_40:
[----:B----45:R-:W-:Y:S01]  /*2ad0*/  HADD2.F32 R5, -RZ, R24.H0_H0 ;  /* 0x20000018ff057230 */ /* 0x030fe20000004100 */
[----:B------:R-:W-:Y:S01]  /*2ae0*/  ISETP.GT.AND P1, PT, R3, 0x8, P1 ;  /* 0x000000080300780c */ /* 0x000fe20000f24270 */
[----:B------:R-:W-:Y:S03]  /*2af0*/  BSSY B1, `(.L_x_42) ;  /* 0x0000007000017945 */ /* 0x000fe60003800000 */
[----:B0-----:R-:W-:-:S04]  /*2b00*/  FMUL R14, R5, R74 ;  /* 0x0000004a050e7220 */ /* 0x001fc80000400000 */
[----:B------:R-:W-:-:S05]  /*2b10*/  FFMA R14, R29, R23, R14 ;  /* 0x000000171d0e7223 */ /* 0x000fca000000000e */
[----:B------:R-:W-:-:S05]  /*2b20*/  F2FP.F16.F32.PACK_AB R14, RZ, R14 ;  /* 0x0000000eff0e723e */ /* 0x000fca00000000ff */
[----:B------:R0:W-:Y:S01]  /*2b30*/  @P3 STG.E.U16 desc[UR36][R8.64+0x12], R14 ;  /* 0x0000120e08003986 */ /* 0x0001e2000c101524 */
[----:B------:R-:W-:Y:S05]  /*2b40*/  @!P1 BRA `(.L_x_43) ;  /* 0x0000000000049947 */ /* 0x000fea0003800000 */
[----:B------:R4:W5:Y:S02]  /*2b50*/  LDG.E.LTC128B.U16 R24, desc[UR36][R10.64+0x10] ;  /* 0x000010240a187981 */ /* 0x000964000c1e1520 */
.L_x_43:
[----:B------:R-:W-:Y:S05]  /*2b60*/  BSYNC B1 ;  /* 0x0000000000017941 */ /* 0x000fea0003800000 */
.L_x_42:
[----:B-----5:R-:W-:Y:S01]  /*2b70*/  HADD2.F32 R5, -RZ, R24.H0_H0 ;  /* 0x20000018ff057230 */ /* 0x020fe20000004100 */
[----:B------:R-:W-:Y:S01]  /*2b80*/  ISETP.GT.AND P0, PT, R3, 0x8, P0 ;  /* 0x000000080300780c */ /* 0x000fe20000704270 */
[----:B------:R-:W-:Y:S03]  /*2b90*/  BSSY B1, `(.L_x_44) ;  /* 0x0000007000017945 */ /* 0x000fe60003800000 */
[----:B------:R-:W-:-:S04]  /*2ba0*/  FMUL R5, R5, R74 ;  /* 0x0000004a05057220 */ /* 0x000fc80000400000 */
[----:B------:R-:W-:-:S05]  /*2bb0*/  FFMA R5, R30, R23, R5 ;  /* 0x000000171e057223 */ /* 0x000fca0000000005 */
[----:B------:R-:W-:-:S05]  /*2bc0*/  F2FP.F16.F32.PACK_AB R5, RZ, R5 ;  /* 0x00000005ff05723e */ /* 0x000fca00000000ff */
[----:B------:R0:W-:Y:S01]  /*2bd0*/  @P1 STG.E.U16 desc[UR36][R12.64+0x10], R5 ;  /* 0x000010050c001986 */ /* 0x0001e2000c101524 */
[----:B------:R-:W-:Y:S05]  /*2be0*/  @!P0 BRA `(.L_x_45) ;  /* 0x0000000000048947 */ /* 0x000fea0003800000 */
[----:B------:R0:W5:Y:S02]  /*2bf0*/  LDG.E.LTC128B.U16 R24, desc[UR36][R10.64+0x12] ;  /* 0x000012240a187981 */ /* 0x000164000c1e1520 */
.L_x_45:
[----:B------:R-:W-:Y:S05]  /*2c00*/  BSYNC B1 ;  /* 0x0000000000017941 */ /* 0x000fea0003800000 */
.L_x_44:
        /* <DEDUP_REMOVED lines=10> */
.L_x_47:
[----:B------:R-:W-:Y:S05]  /*2cb0*/  BSYNC B1 ;  /* 0x0000000000017941 */ /* 0x000fea0003800000 */
.L_x_46:
        /* <DEDUP_REMOVED lines=10> */
.L_x_49:
[----:B------:R-:W-:Y:S05]  /*2d60*/  BSYNC B1 ;  /* 0x0000000000017941 */ /* 0x000fea0003800000 */
.L_x_48:
[----:B0----5:R-:W-:Y:S01]  /*2d70*/  HADD2.F32 R5, -RZ, R24.H0_H0 ;  /* 0x20000018ff057230 */ /* 0x021fe20000004100 */
        /* <DEDUP_REMOVED lines=8> */
.L_x_51:
[----:B------:R-:W-:Y:S05]  /*2e00*/  BSYNC B1 ;  /* 0x0000000000017941 */ /* 0x000fea0003800000 */
.L_x_50:
        /* <DEDUP_REMOVED lines=9> */
.L_x_53:
[----:B------:R-:W-:Y:S05]  /*2ea0*/  BSYNC B1 ;  /* 0x0000000000017941 */ /* 0x000fea0003800000 */
.L_x_52:
        /* <DEDUP_REMOVED lines=10> */
.L_x_55:
[----:B------:R-:W-:Y:S05]  /*2f50*/  BSYNC B1 ;  /* 0x0000000000017941 */ /* 0x000fea0003800000 */
.L_x_54:
        /* <DEDUP_REMOVED lines=10> */
.L_x_57:
[----:B------:R-:W-:Y:S05]  /*3000*/  BSYNC B1 ;  /* 0x0000000000017941 */ /* 0x000fea0003800000 */
.L_x_56:
        /* <DEDUP_REMOVED lines=9> */
.L_x_59:
[----:B------:R-:W-:Y:S05]  /*30a0*/  BSYNC B1 ;  /* 0x0000000000017941 */ /* 0x000fea0003800000 */
.L_x_58:
        /* <DEDUP_REMOVED lines=9> */
.L_x_61:
[----:B------:R-:W-:Y:S05]  /*3140*/  BSYNC B1 ;  /* 0x0000000000017941 */ /* 0x000fea0003800000 */
.L_x_60:
        /* <DEDUP_REMOVED lines=10> */
.L_x_63:
[----:B------:R-:W-:Y:S05]  /*31f0*/  BSYNC B1 ;  /* 0x0000000000017941 */ /* 0x000fea0003800000 */
.L_x_62:
        /* <DEDUP_REMOVED lines=10> */
.L_x_65:
[----:B------:R-:W-:Y:S05]  /*32a0*/  BSYNC B1 ;  /* 0x0000000000017941 */ /* 0x000fea0003800000 */
.L_x_64:
        /* <DEDUP_REMOVED lines=9> */
.L_x_67:
[----:B------:R-:W-:Y:S05]  /*3340*/  BSYNC B1 ;  /* 0x0000000000017941 */ /* 0x000fea0003800000 */
.L_x_66:
        /* <DEDUP_REMOVED lines=9> */
.L_x_69:
[----:B------:R-:W-:Y:S05]  /*33e0*/  BSYNC B1 ;  /* 0x0000000000017941 */ /* 0x000fea0003800000 */
.L_x_68:
        /* <DEDUP_REMOVED lines=10> */
.L_x_71:
[----:B------:R-:W-:Y:S05]  /*3490*/  BSYNC B1 ;  /* 0x0000000000017941 */ /* 0x000fea0003800000 */
.L_x_70:
        /* <DEDUP_REMOVED lines=10> */
.L_x_73:
[----:B------:R-:W-:Y:S05]  /*3540*/  BSYNC B1 ;  /* 0x0000000000017941 */ /* 0x000fea0003800000 */
.L_x_72:
        /* <DEDUP_REMOVED lines=9> */
.L_x_75:
[----:B------:R-:W-:Y:S05]  /*35e0*/  BSYNC B1 ;  /* 0x0000000000017941 */ /* 0x000fea0003800000 */
.L_x_74:
        /* <DEDUP_REMOVED lines=9> */
.L_x_77:
[----:B------:R-:W-:Y:S05]  /*3680*/  BSYNC B1 ;  /* 0x0000000000017941 */ /* 0x000fea0003800000 */
.L_x_76:
        /* <DEDUP_REMOVED lines=10> */
.L_x_79:
[----:B------:R-:W-:Y:S05]  /*3730*/  BSYNC B1 ;  /* 0x0000000000017941 */ /* 0x000fea0003800000 */
.L_x_78:
        /* <DEDUP_REMOVED lines=10> */
.L_x_81:
[----:B------:R-:W-:Y:S05]  /*37e0*/  BSYNC B1 ;  /* 0x0000000000017941 */ /* 0x000fea0003800000 */
.L_x_80:
        /* <DEDUP_REMOVED lines=9> */
.L_x_83:
[----:B------:R-:W-:Y:S05]  /*3880*/  BSYNC B1 ;  /* 0x0000000000017941 */ /* 0x000fea0003800000 */
.L_x_82:
        /* <DEDUP_REMOVED lines=9> */
.L_x_85:
[----:B------:R-:W-:Y:S05]  /*3920*/  BSYNC B1 ;  /* 0x0000000000017941 */ /* 0x000fea0003800000 */
.L_x_84:
        /* <DEDUP_REMOVED lines=10> */
.L_x_87:
[----:B------:R-:W-:Y:S05]  /*39d0*/  BSYNC B1 ;  /* 0x0000000000017941 */ /* 0x000fea0003800000 */
.L_x_86:
        /* <DEDUP_REMOVED lines=10> */
.L_x_89:
[----:B------:R-:W-:Y:S05]  /*3a80*/  BSYNC B1 ;  /* 0x0000000000017941 */ /* 0x000fea0003800000 */
.L_x_88:
        /* <DEDUP_REMOVED lines=9> */
.L_x_91:
[----:B------:R-:W-:Y:S05]  /*3b20*/  BSYNC B1 ;  /* 0x0000000000017941 */ /* 0x000fea0003800000 */
.L_x_90:
        /* <DEDUP_REMOVED lines=9> */
.L_x_93:
[----:B------:R-:W-:Y:S05]  /*3bc0*/  BSYNC B1 ;  /* 0x0000000000017941 */ /* 0x000fea0003800000 */
.L_x_92:
        /* <DEDUP_REMOVED lines=10> */
.L_x_95:
[----:B------:R-:W-:Y:S05]  /*3c70*/  BSYNC B1 ;  /* 0x0000000000017941 */ /* 0x000fea0003800000 */
.L_x_94:
        /* <DEDUP_REMOVED lines=10> */
.L_x_97:
[----:B------:R-:W-:Y:S05]  /*3d20*/  BSYNC B1 ;  /* 0x0000000000017941 */ /* 0x000fea0003800000 */
.L_x_96:
        /* <DEDUP_REMOVED lines=9> */
.L_x_99:
[----:B------:R-:W-:Y:S05]  /*3dc0*/  BSYNC B1 ;  /* 0x0000000000017941 */ /* 0x000fea0003800000 */
.L_x_98:
        /* <DEDUP_REMOVED lines=9> */
.L_x_101:
[----:B------:R-:W-:Y:S05]  /*3e60*/  BSYNC B1 ;  /* 0x0000000000017941 */ /* 0x000fea0003800000 */
.L_x_100:
        /* <DEDUP_REMOVED lines=10> */
.L_x_103:
[----:B------:R-:W-:Y:S05]  /*3f10*/  BSYNC B1 ;  /* 0x0000000000017941 */ /* 0x000fea0003800000 */
.L_x_102:
        /* <DEDUP_REMOVED lines=10> */
.L_x_105:
[----:B------:R-:W-:Y:S05]  /*3fc0*/  BSYNC B1 ;  /* 0x0000000000017941 */ /* 0x000fea0003800000 */
.L_x_104:
        /* <DEDUP_REMOVED lines=9> */
.L_x_107:
[----:B------:R-:W-:Y:S05]  /*4060*/  BSYNC B1 ;  /* 0x0000000000017941 */ /* 0x000fea0003800000 */
.L_x_106:
        /* <DEDUP_REMOVED lines=9> */
.L_x_109:
[----:B------:R-:W-:Y:S05]  /*4100*/  BSYNC B1 ;  /* 0x0000000000017941 */ /* 0x000fea0003800000 */
.L_x_108:
        /* <DEDUP_REMOVED lines=10> */
.L_x_111:
[----:B------:R-:W-:Y:S05]  /*41b0*/  BSYNC B1 ;  /* 0x0000000000017941 */ /* 0x000fea0003800000 */
.L_x_110:
        /* <DEDUP_REMOVED lines=10> */
.L_x_113:
[----:B------:R-:W-:Y:S05]  /*4260*/  BSYNC B1 ;  /* 0x0000000000017941 */ /* 0x000fea0003800000 */
.L_x_112:
        /* <DEDUP_REMOVED lines=9> */
.L_x_115:
[----:B------:R-:W-:Y:S05]  /*4300*/  BSYNC B1 ;  /* 0x0000000000017941 */ /* 0x000fea0003800000 */
.L_x_114:
        /* <DEDUP_REMOVED lines=9> */
.L_x_117:
[----:B------:R-:W-:Y:S05]  /*43a0*/  BSYNC B1 ;  /* 0x0000000000017941 */ /* 0x000fea0003800000 */
.L_x_116:
        /* <DEDUP_REMOVED lines=10> */
.L_x_119:
[----:B------:R-:W-:Y:S05]  /*4450*/  BSYNC B1 ;  /* 0x0000000000017941 */ /* 0x000fea0003800000 */
.L_x_118:
[----:B-----5:R-:W-:Y:S01]  /*4460*/  HADD2.F32 R5, -RZ, R24.H0_H0 ;  /* 0x20000018ff057230 */ /* 0x020fe20000004100 */
[----:B------:R-:W-:Y:S01]  /*4470*/  ISETP.GT.AND P0, PT, R4, 0x59, PT ;  /* 0x000000590400780c */ /* 0x000fe20003f04270 */
[----:B------:R-:W-:Y:S01]  /*4480*/  @P2 IMAD.MOV.U32 R4, RZ, RZ, R8 ;  /* 0x000000ffff042224 */ /* 0x000fe200078e0008 */
[----:B------:R-:W-:Y:S02]  /*4490*/  BSSY B1, `(.L_x_120) ;  /* 0x000000a000017945 */ /* 0x000fe40003800000 */
[----:B------:R-:W-:Y:S01]  /*44a0*/  FMUL R5, R5, R74 ;  /* 0x0000004a05057220 */ /* 0x000fe20000400000 */
[----:B------:R-:W-:-:S03]  /*44b0*/  ISETP.GT.AND P3, PT, R3, RZ, P0 ;  /* 0x000000ff0300720c */ /* 0x000fc60000764270 */
[----:B------:R-:W-:-:S05]  /*44c0*/  FFMA R5, R68, R23, R5 ;  /* 0x0000001744057223 */ /* 0x000fca0000000005 */
[----:B------:R-:W-:-:S04]  /*44d0*/  F2FP.F16.F32.PACK_AB R5, RZ, R5 ;  /* 0x00000005ff05723e */ /* 0x000fc800000000ff */
[----:B0-----:R-:W-:Y:S01]  /*44e0*/  PRMT R14, R5, 0x7610, R14 ;  /* 0x00007610050e7816 */ /* 0x001fe2000000000e */
[----:B------:R-:W-:-:S05]  /*44f0*/  @P2 IMAD.MOV.U32 R5, RZ, RZ, R9 ;  /* 0x000000ffff052224 */ /* 0x000fca00078e0009 */
[----:B------:R0:W-:Y:S01]  /*4500*/  @P2 STG.E.U16 desc[UR36][R4.64+0xb0], R14 ;  /* 0x0000b00e04002986 */ /* 0x0001e2000c101524 */
[----:B------:R-:W-:Y:S05]  /*4510*/  @!P3 BRA `(.L_x_121) ;  /* 0x000000000004b947 */ /* 0x000fea0003800000 */
[----:B------:R0:W5:Y:S02]  /*4520*/  LDG.E.LTC128B.U16 R24, desc[UR36][R6.64+0xb2] ;  /* 0x0000b22406187981 */ /* 0x000164000c1e1520 */
.L_x_121:
[----:B------:R-:W-:Y:S05]  /*4530*/  BSYNC B1 ;  /* 0x0000000000017941 */ /* 0x000fea0003800000 */
.L_x_120:
        /* <DEDUP_REMOVED lines=9> */
.L_x_123:
[----:B------:R-:W-:Y:S05]  /*45d0*/  BSYNC B1 ;  /* 0x0000000000017941 */ /* 0x000fea0003800000 */
.L_x_122:
[----:B-----5:R-:W-:Y:S01]  /*45e0*/  HADD2.F32 R5, -RZ, R24.H0_H0 ;  /* 0x20000018ff057230 */ /* 0x020fe20000004100 */
[----:B------:R-:W-:Y:S01]  /*45f0*/  ISETP.GT.AND P0, PT, R3, 0x8, P0 ;  /* 0x000000080300780c */ /* 0x000fe20000704270 */
[----:B0-----:R-:W-:Y:S01]  /*4600*/  @P1 IMAD.MOV.U32 R4, RZ, RZ, R12 ;  /* 0x000000ffff041224 */ /* 0x001fe200078e000c */
[----:B------:R-:W-:Y:S02]  /*4610*/  BSSY B1, `(.L_x_124) ;  /* 0x0000009000017945 */ /* 0x000fe40003800000 */
[----:B------:R-:W-:-:S04]  /*4620*/  FMUL R5, R5, R74 ;  /* 0x0000004a05057220 */ /* 0x000fc80000400000 */
[----:B------:R-:W-:-:S05]  /*4630*/  FFMA R5, R70, R23, R5 ;  /* 0x0000001746057223 */ /* 0x000fca0000000005 */
[----:B------:R-:W-:-:S04]  /*4640*/  F2FP.F16.F32.PACK_AB R5, RZ, R5 ;  /* 0x00000005ff05723e */ /* 0x000fc800000000ff */
[----:B-1-3--:R-:W-:Y:S01]  /*4650*/  PRMT R6, R5, 0x7610, R6 ;  /* 0x0000761005067816 */ /* 0x00afe20000000006 */
[----:B------:R-:W-:-:S05]  /*4660*/  @P1 IMAD.MOV.U32 R5, RZ, RZ, R13 ;  /* 0x000000ffff051224 */ /* 0x000fca00078e000d */
[----:B------:R0:W-:Y:S01]  /*4670*/  @P1 STG.E.U16 desc[UR36][R4.64+0xb0], R6 ;  /* 0x0000b00604001986 */ /* 0x0001e2000c101524 */
[----:B------:R-:W-:Y:S05]  /*4680*/  @!P0 BRA `(.L_x_125) ;  /* 0x0000000000048947 */ /* 0x000fea0003800000 */
[----:B------:R1:W5:Y:S02]  /*4690*/  LDG.E.LTC128B.U16 R24, desc[UR36][R10.64+0xb2] ;  /* 0x0000b2240a187981 */ /* 0x000364000c1e1520 */
.L_x_125:
[----:B------:R-:W-:Y:S05]  /*46a0*/  BSYNC B1 ;  /* 0x0000000000017941 */ /* 0x000fea0003800000 */
.L_x_124:
[----:B------:R-:W-:Y:S05]  /*46b0*/  @!P0 BRA `(.L_x_126) ;  /* 0x0000000c00c88947 */ /* 0x000fea0003800000 */
[----:B-----5:R-:W-:-:S05]  /*46c0*/  HADD2.F32 R3, -RZ, R24.H0_H0 ;  /* 0x20000018ff037230 */ /* 0x020fca0000004100 */
[----:B0-----:R-:W-:-:S04]  /*46d0*/  FMUL R4, R3, R74 ;  /* 0x0000004a03047220 */ /* 0x001fc80000400000 */
[----:B------:R-:W-:-:S05]  /*46e0*/  FFMA R4, R71, R23, R4 ;  /* 0x0000001747047223 */ /* 0x000fca0000000004 */
[----:B------:R-:W-:-:S05]  /*46f0*/  F2FP.F16.F32.PACK_AB R4, RZ, R4 ;  /* 0x00000004ff04723e */ /* 0x000fca00000000ff */
[----:B------:R3:W-:Y:S01]  /*4700*/  STG.E.U16 desc[UR36][R12.64+0xb2], R4 ;  /* 0x0000b2040c007986 */ /* 0x0007e2000c101524 */
[----:B------:R-:W-:Y:S05]  /*4710*/  BRA `(.L_x_126) ;  /* 0x0000000c00b07947 */ /* 0x000fea0003800000 */
.L_x_33:
[----:B------:R-:W-:Y:S01]  /*4720*/  ISETP.GT.AND P3, PT, R4, 0x1, PT ;  /* 0x000000010400780c */ /* 0x000fe20003f64270 */
[----:B------:R-:W-:Y:S01]  /*4730*/  ULDC.64 UR4, c[0x0][0x5c0] ;  /* 0x0001700000047ab9 */ /* 0x000fe20000000a00 */
[-C--:B------:R-:W-:Y:S01]  /*4740*/  FMUL R24, R24, R23.reuse ;  /* 0x0000001718187220 */ /* 0x080fe20000400000 */
[----:B------:R-:W-:Y:S01]  /*4750*/  LEA R6, P4, R88, UR4, 0x1 ;  /* 0x0000000458067c11 */ /* 0x000fe2000f8808ff */
[-C--:B------:R-:W-:Y:S01]  /*4760*/  FMUL R25, R25, R23.reuse ;  /* 0x0000001719197220 */ /* 0x080fe20000400000 */
[----:B------:R-:W-:Y:S01]  /*4770*/  ISETP.GT.AND P0, PT, R3, RZ, P3 ;  /* 0x000000ff0300720c */ /* 0x000fe20001f04270 */
[-C--:B------:R-:W-:Y:S01]  /*4780*/  FMUL R26, R26, R23.reuse ;  /* 0x000000171a1a7220 */ /* 0x080fe20000400000 */
[----:B------:R-:W-:Y:S01]  /*4790*/  F2FP.F16.F32.PACK_AB R24, RZ, R24 ;  /* 0x00000018ff18723e */ /* 0x000fe200000000ff */
[-C--:B------:R-:W-:Y:S01]  /*47a0*/  FMUL R27, R27, R23.reuse ;  /* 0x000000171b1b7220 */ /* 0x080fe20000400000 */
[----:B------:R-:W-:Y:S01]  /*47b0*/  LEA.HI.X R7, R88, UR5, R99, 0x1, P4 ;  /* 0x0000000558077c11 */ /* 0x000fe2000a0f0c63 */
[----:B------:R-:W-:Y:S01]  /*47c0*/  FMUL R28, R28, R23 ;  /* 0x000000171c1c7220 */ /* 0x000fe20000400000 */
[----:B------:R-:W-:Y:S01]  /*47d0*/  F2FP.F16.F32.PACK_AB R25, RZ, R25 ;  /* 0x00000019ff19723e */ /* 0x000fe200000000ff */
[-C--:B------:R-:W-:Y:S01]  /*47e0*/  FMUL R29, R29, R23.reuse ;  /* 0x000000171d1d7220 */ /* 0x080fe20000400000 */
[----:B------:R-:W-:Y:S01]  /*47f0*/  ISETP.GT.AND P2, PT, R3, 0x8, P2 ;  /* 0x000000080300780c */ /* 0x000fe20001744270 */
[----:B------:R-:W-:Y:S01]  /*4800*/  @P1 STG.E.U16 desc[UR36][R6.64], R24 ;  /* 0x0000001806001986 */ /* 0x000fe2000c101524 */
[----:B------:R-:W-:Y:S01]  /*4810*/  ISETP.GT.AND P1, PT, R4, 0x8, PT ;  /* 0x000000080400780c */ /* 0x000fe20003f24270 */
[-C--:B------:R-:W-:Y:S01]  /*4820*/  FMUL R30, R30, R23.reuse ;  /* 0x000000171e1e7220 */ /* 0x080fe20000400000 */
[C---:B------:R-:W-:Y:S01]  /*4830*/  SHF.L.U64.HI R5, R78.reuse, 0x1, R77 ;  /* 0x000000014e057819 */ /* 0x040fe2000001024d */
[----:B------:R-:W-:Y:S01]  /*4840*/  @P0 STG.E.U16 desc[UR36][R6.64+0x2], R25 ;  /* 0x0000021906000986 */ /* 0x000fe2000c101524 */
[----:B------:R-:W-:Y:S01]  /*4850*/  LEA R8, P5, R78, R6, 0x1 ;  /* 0x000000064e087211 */ /* 0x000fe200078a08ff */
[-C--:B------:R-:W-:Y:S01]  /*4860*/  FMUL R31, R31, R23.reuse ;  /* 0x000000171f1f7220 */ /* 0x080fe20000400000 */
[----:B------:R-:W-:Y:S01]  /*4870*/  ISETP.GT.AND P3, PT, R3, 0x8, P3 ;  /* 0x000000080300780c */ /* 0x000fe20001f64270 */
[-C--:B------:R-:W-:Y:S01]  /*4880*/  FMUL R32, R32, R23.reuse ;  /* 0x0000001720207220 */ /* 0x080fe20000400000 */
[----:B------:R-:W-:Y:S01]  /*4890*/  ISETP.GT.AND P0, PT, R4, 0x9, PT ;  /* 0x000000090400780c */ /* 0x000fe20003f04270 */
[----:B------:R-:W-:Y:S01]  /*48a0*/  IMAD.X R9, R5, 0x1, R7, P5 ;  /* 0x0000000105097824 */ /* 0x000fe200028e0607 */
[----:B------:R-:W-:Y:S01]  /*48b0*/  ISETP.GT.AND P4, PT, R3, RZ, P1 ;  /* 0x000000ff0300720c */ /* 0x000fe20000f84270 */
[-C--:B------:R-:W-:Y:S01]  /*48c0*/  FMUL R33, R33, R23.reuse ;  /* 0x0000001721217220 */ /* 0x080fe20000400000 */
[----:B------:R-:W-:Y:S01]  /*48d0*/  F2FP.F16.F32.PACK_AB R26, RZ, R26 ;  /* 0x0000001aff1a723e */ /* 0x000fe200000000ff */
[-C--:B------:R-:W-:Y:S01]  /*48e0*/  FMUL R34, R34, R23.reuse ;  /* 0x0000001722227220 */ /* 0x080fe20000400000 */
[----:B------:R-:W-:Y:S01]  /*48f0*/  ISETP.GT.AND P5, PT, R3, RZ, P0 ;  /* 0x000000ff0300720c */ /* 0x000fe200007a4270 */
[----:B------:R-:W-:Y:S01]  /*4900*/  FMUL R35, R35, R23 ;  /* 0x0000001723237220 */ /* 0x000fe20000400000 */
[----:B------:R-:W-:Y:S01]  /*4910*/  F2FP.F16.F32.PACK_AB R27, RZ, R27 ;  /* 0x0000001bff1b723e */ /* 0x000fe200000000ff */
[----:B------:R-:W-:Y:S01]  /*4920*/  @P2 STG.E.U16 desc[UR36][R8.64], R26 ;  /* 0x0000001a08002986 */ /* 0x000fe2000c101524 */
[----:B------:R-:W-:Y:S01]  /*4930*/  F2FP.F16.F32.PACK_AB R28, RZ, R28 ;  /* 0x0000001cff1c723e */ /* 0x000fe200000000ff */
[-C--:B------:R-:W-:Y:S01]  /*4940*/  FMUL R36, R36, R23.reuse ;  /* 0x0000001724247220 */ /* 0x080fe20000400000 */
[----:B------:R-:W-:Y:S01]  /*4950*/  ISETP.GT.AND P2, PT, R3, 0x8, P1 ;  /* 0x000000080300780c */ /* 0x000fe20000f44270 */
[----:B------:R-:W-:Y:S01]  /*4960*/  @P3 STG.E.U16 desc[UR36][R8.64+0x2], R27 ;  /* 0x0000021b08003986 */ /* 0x000fe2000c101524 */
[----:B------:R-:W-:Y:S01]  /*4970*/  ISETP.GT.AND P1, PT, R4, 0x10, PT ;  /* 0x000000100400780c */ /* 0x000fe20003f24270 */
[----:B------:R-:W-:Y:S01]  /*4980*/  FMUL R37, R37, R23 ;  /* 0x0000001725257220 */ /* 0x000fe20000400000 */
[----:B------:R-:W-:Y:S01]  /*4990*/  F2FP.F16.F32.PACK_AB R29, RZ, R29 ;  /* 0x0000001dff1d723e */ /* 0x000fe200000000ff */
[----:B------:R-:W-:Y:S01]  /*49a0*/  @P4 STG.E.U16 desc[UR36][R6.64+0x10], R28 ;  /* 0x0000101c06004986 */ /* 0x000fe2000c101524 */
[C---:B------:R-:W-:Y:S01]  /*49b0*/  ISETP.GT.AND P3, PT, R3.reuse, 0x8, P0 ;  /* 0x000000080300780c */ /* 0x040fe20000764270 */
[-C--:B------:R-:W-:Y:S01]  /*49c0*/  FMUL R38, R38, R23.reuse ;  /* 0x0000001726267220 */ /* 0x080fe20000400000 */
[----:B------:R-:W-:Y:S01]  /*49d0*/  ISETP.GT.AND P0, PT, R4, 0x11, PT ;  /* 0x000000110400780c */ /* 0x000fe20003f04270 */
[----:B------:R-:W-:Y:S01]  /*49e0*/  @P5 STG.E.U16 desc[UR36][R6.64+0x12], R29 ;  /* 0x0000121d06005986 */ /* 0x000fe2000c101524 */
        /* <DEDUP_REMOVED lines=108> */
[----:B------:R-:W-:-:S02]  /*50b0*/  F2FP.F16.F32.PACK_AB R52, RZ, R52 ;  /* 0x00000034ff34723e */ /* 0x000fc400000000ff */
[C---:B------:R-:W-:Y:S01]  /*50c0*/  ISETP.GT.AND P2, PT, R3.reuse, 0x8, P1 ;  /* 0x000000080300780c */ /* 0x040fe20000f44270 */
[----:B------:R-:W-:Y:S01]  /*50d0*/  @P3 STG.E.U16 desc[UR36][R8.64+0x62], R51 ;  /* 0x0000623308003986 */ /* 0x000fe2000c101524 */
[C---:B------:R-:W-:Y:S02]  /*50e0*/  ISETP.GT.AND P1, PT, R4.reuse, 0x40, PT ;  /* 0x000000400400780c */ /* 0x040fe40003f24270 */
[----:B------:R-:W-:Y:S01]  /*50f0*/  F2FP.F16.F32.PACK_AB R53, RZ, R53 ;  /* 0x00000035ff35723e */ /* 0x000fe200000000ff */
[----:B------:R-:W-:Y:S01]  /*5100*/  @P4 STG.E.U16 desc[UR36][R6.64+0x70], R52 ;  /* 0x0000703406004986 */ /* 0x000fe2000c101524 */
[C---:B------:R-:W-:Y:S02]  /*5110*/  ISETP.GT.AND P3, PT, R3.reuse, 0x8, P0 ;  /* 0x000000080300780c */ /* 0x040fe40000764270 */
[----:B------:R-:W-:Y:S01]  /*5120*/  ISETP.GT.AND P0, PT, R4, 0x41, PT ;  /* 0x000000410400780c */ /* 0x000fe20003f04270 */
[----:B------:R-:W-:Y:S01]  /*5130*/  @P5 STG.E.U16 desc[UR36][R6.64+0x72], R53 ;  /* 0x0000723506005986 */ /* 0x000fe2000c101524 */
[----:B------:R-:W-:-:S02]  /*5140*/  ISETP.GT.AND P4, PT, R3, RZ, P1 ;  /* 0x000000ff0300720c */ /* 0x000fc40000f84270 */
[C---:B------:R-:W-:Y:S02]  /*5150*/  ISETP.GT.AND P5, PT, R3.reuse, RZ, P0 ;  /* 0x000000ff0300720c */ /* 0x040fe400007a4270 */
[----:B------:R-:W-:Y:S02]  /*5160*/  F2FP.F16.F32.PACK_AB R54, RZ, R54 ;  /* 0x00000036ff36723e */ /* 0x000fe400000000ff */
[----:B------:R-:W-:Y:S02]  /*5170*/  F2FP.F16.F32.PACK_AB R55, RZ, R55 ;  /* 0x00000037ff37723e */ /* 0x000fe400000000ff */
[----:B------:R-:W-:Y:S01]  /*5180*/  F2FP.F16.F32.PACK_AB R56, RZ, R56 ;  /* 0x00000038ff38723e */ /* 0x000fe200000000ff */
[----:B------:R-:W-:Y:S01]  /*5190*/  @P2 STG.E.U16 desc[UR36][R8.64+0x70], R54 ;  /* 0x0000703608002986 */ /* 0x000fe2000c101524 */
[----:B------:R-:W-:Y:S02]  /*51a0*/  F2FP.F16.F32.PACK_AB R57, RZ, R57 ;  /* 0x00000039ff39723e */ /* 0x000fe400000000ff */
[C---:B------:R-:W-:Y:S01]  /*51b0*/  ISETP.GT.AND P1, PT, R3.reuse, 0x8, P1 ;  /* 0x000000080300780c */ /* 0x040fe20000f24270 */
[----:B------:R-:W-:Y:S01]  /*51c0*/  @P3 STG.E.U16 desc[UR36][R8.64+0x72], R55 ;  /* 0x0000723708003986 */ /* 0x000fe2000c101524 */
[----:B------:R-:W-:-:S02]  /*51d0*/  ISETP.GT.AND P2, PT, R3, 0x8, P0 ;  /* 0x000000080300780c */ /* 0x000fc40000744270 */
[C---:B------:R-:W-:Y:S01]  /*51e0*/  ISETP.GT.AND P0, PT, R4.reuse, 0x49, PT ;  /* 0x000000490400780c */ /* 0x040fe20003f04270 */
[----:B------:R-:W-:Y:S01]  /*51f0*/  @P4 STG.E.U16 desc[UR36][R6.64+0x80], R56 ;  /* 0x0000803806004986 */ /* 0x000fe2000c101524 */
[----:B------:R-:W-:Y:S02]  /*5200*/  ISETP.GT.AND P4, PT, R4, 0x48, PT ;  /* 0x000000480400780c */ /* 0x000fe40003f84270 */
[----:B------:R-:W-:Y:S01]  /*5210*/  F2FP.F16.F32.PACK_AB R58, RZ, R58 ;  /* 0x0000003aff3a723e */ /* 0x000fe200000000ff */
[----:B------:R-:W-:Y:S01]  /*5220*/  @P5 STG.E.U16 desc[UR36][R6.64+0x82], R57 ;  /* 0x0000823906005986 */ /* 0x000fe2000c101524 */
[C---:B------:R-:W-:Y:S02]  /*5230*/  ISETP.GT.AND P5, PT, R3.reuse, RZ, P4 ;  /* 0x000000ff0300720c */ /* 0x040fe400027a4270 */
[----:B------:R-:W-:Y:S01]  /*5240*/  ISETP.GT.AND P3, PT, R3, RZ, P0 ;  /* 0x000000ff0300720c */ /* 0x000fe20000764270 */
[----:B------:R-:W-:Y:S01]  /*5250*/  @P1 STG.E.U16 desc[UR36][R8.64+0x80], R58 ;  /* 0x0000803a08001986 */ /* 0x000fe2000c101524 */
[----:B------:R-:W-:-:S02]  /*5260*/  F2FP.F16.F32.PACK_AB R59, RZ, R59 ;  /* 0x0000003bff3b723e */ /* 0x000fc400000000ff */
[----:B------:R-:W-:Y:S02]  /*5270*/  F2FP.F16.F32.PACK_AB R60, RZ, R60 ;  /* 0x0000003cff3c723e */ /* 0x000fe400000000ff */
[C---:B------:R-:W-:Y:S01]  /*5280*/  ISETP.GT.AND P4, PT, R3.reuse, 0x8, P4 ;  /* 0x000000080300780c */ /* 0x040fe20002784270 */
[----:B------:R-:W-:Y:S01]  /*5290*/  @P2 STG.E.U16 desc[UR36][R8.64+0x82], R59 ;  /* 0x0000823b08002986 */ /* 0x000fe2000c101524 */
[----:B------:R-:W-:Y:S02]  /*52a0*/  F2FP.F16.F32.PACK_AB R61, RZ, R61 ;  /* 0x0000003dff3d723e */ /* 0x000fe400000000ff */
[C---:B------:R-:W-:Y:S01]  /*52b0*/  ISETP.GT.AND P2, PT, R4.reuse, 0x51, PT ;  /* 0x000000510400780c */ /* 0x040fe20003f44270 */
[----:B------:R-:W-:Y:S01]  /*52c0*/  @P5 STG.E.U16 desc[UR36][R6.64+0x90], R60 ;  /* 0x0000903c06005986 */ /* 0x000fe2000c101524 */
[----:B------:R-:W-:Y:S02]  /*52d0*/  ISETP.GT.AND P5, PT, R3, 0x8, P0 ;  /* 0x000000080300780c */ /* 0x000fe400007a4270 */
[C---:B------:R-:W-:Y:S01]  /*52e0*/  ISETP.GT.AND P1, PT, R4.reuse, 0x58, PT ;  /* 0x000000580400780c */ /* 0x040fe20003f24270 */
[----:B------:R-:W-:Y:S01]  /*52f0*/  @P3 STG.E.U16 desc[UR36][R6.64+0x92], R61 ;  /* 0x0000923d06003986 */ /* 0x000fe2000c101524 */
[----:B------:R-:W-:-:S02]  /*5300*/  ISETP.GT.AND P3, PT, R4, 0x50, PT ;  /* 0x000000500400780c */ /* 0x000fc40003f64270 */
[----:B------:R-:W-:Y:S01]  /*5310*/  ISETP.GT.AND P0, PT, R4, 0x59, PT ;  /* 0x000000590400780c */ /* 0x000fe20003f04270 */
[----:B------:R-:W-:Y:S01]  /*5320*/  @P4 IMAD.MOV.U32 R4, RZ, RZ, R8 ;  /* 0x000000ffff044224 */ /* 0x000fe200078e0008 */
[----:B------:R-:W-:Y:S01]  /*5330*/  F2FP.F16.F32.PACK_AB R62, RZ, R62 ;  /* 0x0000003eff3e723e */ /* 0x000fe200000000ff */
[----:B------:R-:W-:Y:S01]  /*5340*/  @P4 IMAD.MOV.U32 R5, RZ, RZ, R9 ;  /* 0x000000ffff054224 */ /* 0x000fe200078e0009 */
[----:B------:R-:W-:Y:S02]  /*5350*/  F2FP.F16.F32.PACK_AB R63, RZ, R63 ;  /* 0x0000003fff3f723e */ /* 0x000fe400000000ff */
[----:B------:R-:W-:Y:S02]  /*5360*/  F2FP.F16.F32.PACK_AB R64, RZ, R64 ;  /* 0x00000040ff40723e */ /* 0x000fe400000000ff */
[----:B------:R0:W-:Y:S01]  /*5370*/  @P4 STG.E.U16 desc[UR36][R4.64+0x90], R62 ;  /* 0x0000903e04004986 */ /* 0x0001e2000c101524 */
[----:B------:R-:W-:Y:S02]  /*5380*/  ISETP.GT.AND P4, PT, R3, RZ, P2 ;  /* 0x000000ff0300720c */ /* 0x000fe40001784270 */
[----:B------:R-:W-:-:S02]  /*5390*/  F2FP.F16.F32.PACK_AB R65, RZ, R65 ;  /* 0x00000041ff41723e */ /* 0x000fc400000000ff */
[----:B------:R-:W-:Y:S02]  /*53a0*/  ISETP.GT.AND P2, PT, R3, 0x8, P2 ;  /* 0x000000080300780c */ /* 0x000fe40001744270 */
[----:B------:R-:W-:Y:S02]  /*53b0*/  F2FP.F16.F32.PACK_AB R66, RZ, R66 ;  /* 0x00000042ff42723e */ /* 0x000fe400000000ff */
[----:B------:R-:W-:Y:S02]  /*53c0*/  F2FP.F16.F32.PACK_AB R67, RZ, R67 ;  /* 0x00000043ff43723e */ /* 0x000fe400000000ff */
[----:B------:R-:W-:Y:S01]  /*53d0*/  F2FP.F16.F32.PACK_AB R68, RZ, R68 ;  /* 0x00000044ff44723e */ /* 0x000fe200000000ff */
[----:B0-----:R-:W-:Y:S01]  /*53e0*/  @P5 IMAD.MOV.U32 R4, RZ, RZ, R8 ;  /* 0x000000ffff045224 */ /* 0x001fe200078e0008 */
[----:B------:R-:W-:Y:S01]  /*53f0*/  F2FP.F16.F32.PACK_AB R69, RZ, R69 ;  /* 0x00000045ff45723e */ /* 0x000fe200000000ff */
[----:B------:R-:W-:Y:S01]  /*5400*/  @P5 IMAD.MOV.U32 R5, RZ, RZ, R9 ;  /* 0x000000ffff055224 */ /* 0x000fe200078e0009 */
[----:B------:R-:W-:-:S02]  /*5410*/  F2FP.F16.F32.PACK_AB R70, RZ, R70 ;  /* 0x00000046ff46723e */ /* 0x000fc400000000ff */
[----:B------:R-:W-:Y:S02]  /*5420*/  F2FP.F16.F32.PACK_AB R71, RZ, R71 ;  /* 0x00000047ff47723e */ /* 0x000fe400000000ff */
[----:B------:R0:W-:Y:S01]  /*5430*/  @P5 STG.E.U16 desc[UR36][R4.64+0x92], R63 ;  /* 0x0000923f04005986 */ /* 0x0001e2000c101524 */
[C---:B------:R-:W-:Y:S02]  /*5440*/  ISETP.GT.AND P5, PT, R3.reuse, RZ, P3 ;  /* 0x000000ff0300720c */ /* 0x040fe40001fa4270 */
[----:B------:R-:W-:-:S11]  /*5450*/  ISETP.GT.AND P3, PT, R3, 0x8, P3 ;  /* 0x000000080300780c */ /* 0x000fd60001f64270 */
[----:B0-----:R-:W-:Y:S02]  /*5460*/  @P5 IMAD.MOV.U32 R4, RZ, RZ, R6 ;  /* 0x000000ffff045224 */ /* 0x001fe400078e0006 */
[----:B------:R-:W-:-:S05]  /*5470*/  @P5 IMAD.MOV.U32 R5, RZ, RZ, R7 ;  /* 0x000000ffff055224 */ /* 0x000fca00078e0007 */
[----:B------:R0:W-:Y:S01]  /*5480*/  @P5 STG.E.U16 desc[UR36][R4.64+0xa0], R64 ;  /* 0x0000a04004005986 */ /* 0x0001e2000c101524 */
[C---:B------:R-:W-:Y:S02]  /*5490*/  ISETP.GT.AND P5, PT, R3.reuse, RZ, P0 ;  /* 0x000000ff0300720c */ /* 0x040fe400007a4270 */
[----:B------:R-:W-:Y:S01]  /*54a0*/  ISETP.GT.AND P0, PT, R3, 0x8, P0 ;  /* 0x000000080300780c */ /* 0x000fe20000704270 */
[----:B0-----:R-:W-:Y:S02]  /*54b0*/  @P4 IMAD.MOV.U32 R4, RZ, RZ, R6 ;  /* 0x000000ffff044224 */ /* 0x001fe400078e0006 */
[----:B------:R-:W-:-:S05]  /*54c0*/  @P4 IMAD.MOV.U32 R5, RZ, RZ, R7 ;  /* 0x000000ffff054224 */ /* 0x000fca00078e0007 */
[----:B------:R0:W-:Y:S01]  /*54d0*/  @P4 STG.E.U16 desc[UR36][R4.64+0xa2], R65 ;  /* 0x0000a24104004986 */ /* 0x0001e2000c101524 */
[C---:B------:R-:W-:Y:S02]  /*54e0*/  ISETP.GT.AND P4, PT, R3.reuse, RZ, P1 ;  /* 0x000000ff0300720c */ /* 0x040fe40000f84270 */
[----:B------:R-:W-:Y:S01]  /*54f0*/  ISETP.GT.AND P1, PT, R3, 0x8, P1 ;  /* 0x000000080300780c */ /* 0x000fe20000f24270 */
[----:B0-----:R-:W-:Y:S02]  /*5500*/  @P3 IMAD.MOV.U32 R4, RZ, RZ, R8 ;  /* 0x000000ffff043224 */ /* 0x001fe400078e0008 */
[----:B------:R-:W-:-:S05]  /*5510*/  @P3 IMAD.MOV.U32 R5, RZ, RZ, R9 ;  /* 0x000000ffff053224 */ /* 0x000fca00078e0009 */
[----:B------:R0:W-:Y:S02]  /*5520*/  @P3 STG.E.U16 desc[UR36][R4.64+0xa0], R66 ;  /* 0x0000a04204003986 */ /* 0x0001e4000c101524 */
[----:B0-----:R-:W-:Y:S02]  /*5530*/  @P2 IMAD.MOV.U32 R4, RZ, RZ, R8 ;  /* 0x000000ffff042224 */ /* 0x001fe400078e0008 */
[----:B------:R-:W-:-:S05]  /*5540*/  @P2 IMAD.MOV.U32 R5, RZ, RZ, R9 ;  /* 0x000000ffff052224 */ /* 0x000fca00078e0009 */
[----:B------:R0:W-:Y:S02]  /*5550*/  @P2 STG.E.U16 desc[UR36][R4.64+0xa2], R67 ;  /* 0x0000a24304002986 */ /* 0x0001e4000c101524 */
[----:B0-----:R-:W-:Y:S02]  /*5560*/  @P4 IMAD.MOV.U32 R4, RZ, RZ, R6 ;  /* 0x000000ffff044224 */ /* 0x001fe400078e0006 */
[----:B------:R-:W-:-:S05]  /*5570*/  @P4 IMAD.MOV.U32 R5, RZ, RZ, R7 ;  /* 0x000000ffff054224 */ /* 0x000fca00078e0007 */
[----:B------:R0:W-:Y:S04]  /*5580*/  @P4 STG.E.U16 desc[UR36][R4.64+0xb0], R68 ;  /* 0x0000b04404004986 */ /* 0x0001e8000c101524 */
[----:B------:R1:W-:Y:S01]  /*5590*/  @P5 STG.E.U16 desc[UR36][R6.64+0xb2], R69 ;  /* 0x0000b24506005986 */ /* 0x0003e2000c101524 */
[----:B0-----:R-:W-:Y:S02]  /*55a0*/  @P1 IMAD.MOV.U32 R4, RZ, RZ, R8 ;  /* 0x000000ffff041224 */ /* 0x001fe400078e0008 */
[----:B------:R-:W-:-:S05]  /*55b0*/  @P1 IMAD.MOV.U32 R5, RZ, RZ, R9 ;  /* 0x000000ffff051224 */ /* 0x000fca00078e0009 */
[----:B------:R1:W-:Y:S04]  /*55c0*/  @P1 STG.E.U16 desc[UR36][R4.64+0xb0], R70 ;  /* 0x0000b04604001986 */ /* 0x0003e8000c101524 */
[----:B------:R1:W-:Y:S02]  /*55d0*/  @P0 STG.E.U16 desc[UR36][R8.64+0xb2], R71 ;  /* 0x0000b24708000986 */ /* 0x0003e4000c101524 */
.L_x_126:
[----:B------:R-:W-:Y:S05]  /*55e0*/  BSYNC B0 ;  /* 0x0000000000007941 */ /* 0x000fea0003800000 */
.L_x_32:
[----:B------:R-:W-:Y:S01]  /*55f0*/  IADD3 R16, P0, R16, UR38, RZ ;  /* 0x0000002610107c10 */ /* 0x000fe2000ff1e0ff */
[----:B------:R-:W-:Y:S01]  /*5600*/  ULDC.64 UR4, c[0x0][0x650] ;  /* 0x0001940000047ab9 */ /* 0x000fe20000000a00 */
[----:B------:R-:W-:Y:S01]  /*5610*/  PRMT R3, RZ, 0x7610, R3 ;  /* 0x00007610ff037816 */ /* 0x000fe20000000003 */
[----:B------:R-:W-:Y:S01]  /*5620*/  IMAD.MOV.U32 R86, RZ, RZ, -0x1 ;  /* 0xffffffffff567424 */ /* 0x000fe200078e00ff */
[----:B------:R-:W-:Y:S01]  /*5630*/  IADD3.X R17, R17, UR41, RZ, P0, !PT ;  /* 0x0000002911117c10 */ /* 0x000fe200087fe4ff */
[----:B------:R-:W-:Y:S01]  /*5640*/  IMAD.MOV.U32 R85, RZ, RZ, -0x1 ;  /* 0xffffffffff557424 */ /* 0x000fe200078e00ff */
[----:B------:R-:W-:-:S04]  /*5650*/  ISETP.GE.U32.AND P0, PT, R16, UR4, PT ;  /* 0x0000000410007c0c */ /* 0x000fc8000bf06070 */
[----:B------:R-:W-:-:S13]  /*5660*/  ISETP.GE.U32.AND.EX P0, PT, R17, UR5, PT, P0 ;  /* 0x0000000511007c0c */ /* 0x000fda000bf06100 */
[----:B------:R-:W-:Y:S05]  /*5670*/  @P0 BRA `(.L_x_127) ;  /* 0x00000004004c0947 */ /* 0x000fea0003800000 */
[----:B-12-4-:R-:W1:Y:S01]  /*5680*/  LDC.64 R10, c[0x0][0x628] ;  /* 0x00018a00ff0a7b82 */ /* 0x016e620000000a00 */
[----:B---3--:R-:W2:Y:S01]  /*5690*/  S2R R12, SR_CTAID.X ;  /* 0x00000000000c7919 */ /* 0x008ea20000002500 */
[----:B------:R-:W-:Y:S02]  /*56a0*/  IMAD.MOV.U32 R8, RZ, RZ, R16 ;  /* 0x000000ffff087224 */ /* 0x000fe400078e0010 */
[----:B------:R-:W-:Y:S01]  /*56b0*/  IMAD.MOV.U32 R9, RZ, RZ, R17 ;  /* 0x000000ffff097224 */ /* 0x000fe200078e0011 */
[----:B------:R-:W3:Y:S03]  /*56c0*/  S2R R20, SR_CTAID.Y ;  /* 0x0000000000147919 */ /* 0x000ee60000002600 */
[----:B------:R-:W4:Y:S08]  /*56d0*/  LDC R0, c[0x0][0x630] ;  /* 0x00018c00ff007b82 */ /* 0x000f300000000800 */
[----:B------:R-:W0:Y:S01]  /*56e0*/  LDC.64 R14, c[0x0][0x620] ;  /* 0x00018800ff0e7b82 */ /* 0x000e220000000a00 */
[----:B-1----:R-:W-:-:S04]  /*56f0*/  ISETP.NE.U32.AND P0, PT, R10, RZ, PT ;  /* 0x000000ff0a00720c */ /* 0x002fc80003f05070 */
[----:B------:R-:W-:-:S13]  /*5700*/  ISETP.NE.AND.EX P0, PT, R11, RZ, PT, P0 ;  /* 0x000000ff0b00720c */ /* 0x000fda0003f05300 */
[----:B0-234-:R-:W-:Y:S05]  /*5710*/  @!P0 BRA `(.L_x_128) ;  /* 0x0000000000288947 */ /* 0x01dfea0003800000 */
        /* <DEDUP_REMOVED lines=10> */
.L_x_128:
[-CC-:B------:R-:W-:Y:S01]  /*57c0*/  SHF.R.U64 R85, R8, R0.reuse, R9.reuse ;  /* 0x0000000008557219 */ /* 0x180fe20000001209 */
[----:B------:R-:W0:Y:S01]  /*57d0*/  LDC.64 R26, c[0x0][0x640] ;  /* 0x00019000ff1a7b82 */ /* 0x000e220000000a00 */
[----:B------:R-:W-:Y:S01]  /*57e0*/  SHF.R.U32.HI R0, RZ, R0, R9 ;  /* 0x00000000ff007219 */ /* 0x000fe20000011609 */
[----:B------:R-:W-:Y:S01]  /*57f0*/  ULDC UR4, c[0x0][0x150] ;  /* 0x0000540000047ab9 */ /* 0x000fe20000000800 */
[----:B------:R-:W-:Y:S02]  /*5800*/  IADD3 R3, P0, RZ, -R85, RZ ;  /* 0x80000055ff037210 */ /* 0x000fe40007f1e0ff */
[----:B------:R-:W-:-:S03]  /*5810*/  I2FP.F32.U32 R7, R12 ;  /* 0x0000000c00077245 */ /* 0x000fc60000201000 */
[----:B------:R-:W1:Y:S01]  /*5820*/  LDC R6, c[0x0][0x618] ;  /* 0x00018600ff067b82 */ /* 0x000e620000000800 */
[----:B------:R-:W-:Y:S02]  /*5830*/  IMAD.X R5, RZ, RZ, ~R0, P0 ;  /* 0x000000ffff057224 */ /* 0x000fe400000e0e00 */
[----:B------:R-:W-:Y:S01]  /*5840*/  FMUL R7, R7, UR4 ;  /* 0x0000000407077c20 */ /* 0x000fe20008400000 */
[----:B------:R-:W-:Y:S01]  /*5850*/  ULDC UR4, c[0x0][0x154] ;  /* 0x0000550000047ab9 */ /* 0x000fe20000000800 */
[-C--:B------:R-:W-:Y:S02]  /*5860*/  IMAD R0, R5, R14.reuse, RZ ;  /* 0x0000000e05007224 */ /* 0x080fe400078e02ff */
[C---:B------:R-:W-:Y:S01]  /*5870*/  IMAD.WIDE.U32 R4, R3.reuse, R14, R16 ;  /* 0x0000000e03047225 */ /* 0x040fe200078e0010 */
[----:B------:R-:W2:Y:S01]  /*5880*/  LDC R8, c[0x0][0x608] ;  /* 0x00018200ff087b82 */ /* 0x000ea20000000800 */
[----:B------:R-:W3:Y:S02]  /*5890*/  F2I.U32.TRUNC.NTZ R7, R7 ;  /* 0x0000000700077305 */ /* 0x000ee4000020f000 */
[----:B------:R-:W-:Y:S01]  /*58a0*/  IMAD R3, R3, R15, R0 ;  /* 0x0000000f03037224 */ /* 0x000fe200078e0200 */
[----:B------:R-:W-:-:S03]  /*58b0*/  I2FP.F32.U32 R0, R20 ;  /* 0x0000001400007245 */ /* 0x000fc60000201000 */
[----:B------:R-:W-:Y:S01]  /*58c0*/  IMAD.IADD R3, R5, 0x1, R3 ;  /* 0x0000000105037824 */ /* 0x000fe200078e0203 */
[----:B------:R-:W4:Y:S01]  /*58d0*/  LDC R11, c[0x0][0x658] ;  /* 0x00019600ff0b7b82 */ /* 0x000f220000000800 */
[----:B0-----:R-:W-:-:S04]  /*58e0*/  ISETP.NE.U32.AND P0, PT, R26, RZ, PT ;  /* 0x000000ff1a00720c */ /* 0x001fc80003f05070 */
[----:B------:R-:W-:-:S03]  /*58f0*/  ISETP.NE.AND.EX P0, PT, R27, RZ, PT, P0 ;  /* 0x000000ff1b00720c */ /* 0x000fc60003f05300 */
[----:B------:R-:W0:Y:S01]  /*5900*/  LDC R9, c[0x0][0x144] ;  /* 0x00005100ff097b82 */ /* 0x000e220000000800 */
[-C--:B-1----:R-:W-:Y:S01]  /*5910*/  SHF.R.U64 R10, R4, R6.reuse, R3 ;  /* 0x00000006040a7219 */ /* 0x082fe20000001203 */
[----:B---3--:R-:W-:Y:S01]  /*5920*/  IMAD.MOV R7, RZ, RZ, -R7 ;  /* 0x000000ffff077224 */ /* 0x008fe200078e0a07 */
[----:B------:R-:W-:Y:S01]  /*5930*/  SHF.R.U32.HI R3, RZ, R6, R3 ;  /* 0x00000006ff037219 */ /* 0x000fe20000011603 */
[----:B------:R-:W-:-:S04]  /*5940*/  FMUL R6, R0, UR4 ;  /* 0x0000000400067c20 */ /* 0x000fc80008400000 */
[----:B------:R-:W1:Y:S01]  /*5950*/  LDC R21, c[0x0][0x148] ;  /* 0x00005200ff157b82 */ /* 0x000e620000000800 */
[----:B------:R3:W0:Y:S01]  /*5960*/  F2I.U32.TRUNC.NTZ R14, R6 ;  /* 0x00000006000e7305 */ /* 0x000622000020f000 */
[-CC-:B--2---:R-:W-:Y:S02]  /*5970*/  SHF.R.U64 R13, R10, R8.reuse, R3.reuse ;  /* 0x000000080a0d7219 */ /* 0x184fe40000001203 */
[----:B------:R-:W-:-:S04]  /*5980*/  SHF.R.U32.HI R0, RZ, R8, R3 ;  /* 0x00000008ff007219 */ /* 0x000fc80000011603 */
[----:B-----5:R-:W2:Y:S01]  /*5990*/  LDC R24, c[0x0][0x648] ;  /* 0x00019200ff187b82 */ /* 0x020ea20000000800 */
[-CC-:B----4-:R-:W-:Y:S02]  /*59a0*/  SHF.R.U64 R15, R13, R11.reuse, R0.reuse ;  /* 0x0000000b0d0f7219 */ /* 0x190fe40000001200 */
[----:B------:R-:W-:-:S03]  /*59b0*/  SHF.R.U32.HI R5, RZ, R11, R0 ;  /* 0x0000000bff057219 */ /* 0x000fc60000011600 */
[----:B------:R-:W-:Y:S02]  /*59c0*/  IMAD.MOV.U32 R4, RZ, RZ, R15 ;  /* 0x000000ffff047224 */ /* 0x000fe400078e000f */
[----:B------:R-:W4:Y:S01]  /*59d0*/  LDC R28, c[0x0][0x638] ;  /* 0x00018e00ff1c7b82 */ /* 0x000f220000000800 */
[----:B0-----:R-:W-:-:S07]  /*59e0*/  IMAD R25, R9, R7, R12 ;  /* 0x0000000709197224 */ /* 0x001fce00078e020c */
[----:B------:R-:W0:Y:S08]  /*59f0*/  LDC R29, c[0x0][0x610] ;  /* 0x00018400ff1d7b82 */ /* 0x000e300000000800 */
[----:B------:R-:W0:Y:S01]  /*5a00*/  LDC R30, c[0x0][0x600] ;  /* 0x00018000ff1e7b82 */ /* 0x000e220000000800 */
[----:B-123--:R-:W-:Y:S05]  /*5a10*/  @!P0 BRA `(.L_x_129) ;  /* 0x0000000000288947 */ /* 0x00efea0003800000 */
[----:B------:R-:W1:Y:S02]  /*5a20*/  LDC R0, c[0x0][0x64c] ;  /* 0x00019300ff007b82 */ /* 0x000e640000000800 */
[----:B-1----:R-:W-:-:S05]  /*5a30*/  IADD3 R3, P0, R15, R0, RZ ;  /* 0x000000000f037210 */ /* 0x002fca0007f1e0ff */
        /* <DEDUP_REMOVED lines=8> */
.L_x_129:
[----:B------:R-:W-:Y:S01]  /*5ac0*/  ISETP.NE.AND P0, PT, R2, 0x1, PT ;  /* 0x000000010200780c */ /* 0x000fe20003f05270 */
[----:B------:R-:W-:Y:S01]  /*5ad0*/  IMAD.MOV R14, RZ, RZ, -R14 ;  /* 0x000000ffff0e7224 */ /* 0x000fe200078e0a0e */
[----:B------:R-:W-:Y:S02]  /*5ae0*/  SHF.R.U64 R0, R4, R24, R5 ;  /* 0x0000001804007219 */ /* 0x000fe40000001205 */
[----:B------:R-:W-:Y:S02]  /*5af0*/  LOP3.LUT R3, R13, R82, RZ, 0xc0, !PT ;  /* 0x000000520d037212 */ /* 0x000fe400078ec0ff */
[----:B------:R-:W-:Y:S01]  /*5b00*/  LOP3.LUT R10, R10, R81, RZ, 0xc0, !PT ;  /* 0x000000510a0a7212 */ /* 0x000fe200078ec0ff */
[----:B------:R-:W-:Y:S02]  /*5b10*/  IMAD.MOV R4, RZ, RZ, -R0 ;  /* 0x000000ffff047224 */ /* 0x000fe400078e0a00 */
[----:B------:R-:W-:Y:S02]  /*5b20*/  IMAD R0, R76, R0, R3 ;  /* 0x000000004c007224 */ /* 0x000fe400078e0203 */
[----:B----4-:R-:W-:-:S02]  /*5b30*/  IMAD R3, R4, R28, R15 ;  /* 0x0000001c04037224 */ /* 0x010fc400078e020f */
[----:B------:R-:W-:Y:S02]  /*5b40*/  @P0 IMAD R25, R21, R14, R20 ;  /* 0x0000000e15190224 */ /* 0x000fe400078e0214 */
[----:B0-----:R-:W-:Y:S02]  /*5b50*/  IMAD R5, R3, R30, R10 ;  /* 0x0000001e03057224 */ /* 0x001fe400078e020a */
[----:B------:R-:W-:Y:S02]  /*5b60*/  IMAD R0, R0, R29, R25 ;  /* 0x0000001d00007224 */ /* 0x000fe400078e0219 */
[----:B------:R-:W-:-:S03]  /*5b70*/  IMAD.MOV.U32 R4, RZ, RZ, 0x1 ;  /* 0x00000001ff047424 */ /* 0x000fc600078e00ff */
[----:B------:R-:W-:Y:S02]  /*5b80*/  SEL R86, R5, R0, !P0 ;  /* 0x0000000005567207 */ /* 0x000fe40004000000 */
[----:B------:R-:W-:Y:S02]  /*5b90*/  PRMT R3, R4, 0x7610, R3 ;  /* 0x0000761004037816 */ /* 0x000fe40000000003 */
[----:B------:R-:W-:-:S07]  /*5ba0*/  SEL R0, R0, R5, !P0 ;  /* 0x0000000500007207 */ /* 0x000fce0004000000 */
.L_x_127:
[----:B------:R-:W-:Y:S01]  /*5bb0*/  UIADD3 UR42, UR43, UR42, URZ ;  /* 0x0000002a2b2a7290 */ /* 0x000fe2000fffe03f */
[----:B------:R-:W-:Y:S01]  /*5bc0*/  LOP3.LUT P0, RZ, R3, 0xff, RZ, 0xc0, !PT ;  /* 0x000000ff03ff7812 */ /* 0x000fe2000780c0ff */
[----:B------:R-:W-:Y:S02]  /*5bd0*/  IMAD.MOV.U32 R87, RZ, RZ, R0 ;  /* 0x000000ffff577224 */ /* 0x000fe400078e0000 */
[----:B------:R-:W-:Y:S02]  /*5be0*/  USHF.R.U32.HI UR4, URZ, 0x2, UR42 ;  /* 0x000000023f047899 */ /* 0x000fe4000801162a */
[----:B------:R-:W-:Y:S02]  /*5bf0*/  UISETP.GT.U32.AND UP1, UPT, UR42, 0x3, UPT ;  /* 0x000000032a00788c */ /* 0x000fe4000bf24070 */
[----:B------:R-:W-:Y:S02]  /*5c00*/  ULOP3.LUT UR4, UR4, 0x1, URZ, 0xc0, !UPT ;  /* 0x0000000104047892 */ /* 0x000fe4000f8ec03f */
[----:B------:R-:W-:-:S02]  /*5c10*/  UISETP.LT.U32.AND UP1, UPT, UR43, 0x4, UP1 ;  /* 0x000000042b00788c */ /* 0x000fc40008f21070 */
[----:B------:R-:W-:Y:S02]  /*5c20*/  UISETP.NE.U32.AND UP0, UPT, UR4, 0x1, UPT ;  /* 0x000000010400788c */ /* 0x000fe4000bf05070 */
[----:B------:R-:W-:Y:S02]  /*5c30*/  USEL UR5, URZ, 0x1, !UP1 ;  /* 0x000000013f057887 */ /* 0x000fe4000c800000 */
[----:B------:R-:W-:Y:S02]  /*5c40*/  UISETP.GT.U32.AND UP0, UPT, UR43, 0x3, !UP0 ;  /* 0x000000032b00788c */ /* 0x000fe4000c704070 */
[----:B------:R-:W-:Y:S02]  /*5c50*/  ULOP3.LUT UR42, UR42, 0x3, URZ, 0xc0, !UPT ;  /* 0x000000032a2a7892 */ /* 0x000fe4000f8ec03f */
[----:B------:R-:W-:-:S04]  /*5c60*/  USEL UR4, URZ, 0x1, !UP0 ;  /* 0x000000013f047887 */ /* 0x000fc8000c000000 */
[----:B------:R-:W-:Y:S01]  /*5c70*/  ULOP3.LUT UR40, UR4, UR40, UR5, 0x96, !UPT ;  /* 0x0000002804287292 */ /* 0x000fe2000f8e9605 */
[----:B------:R-:W-:Y:S11]  /*5c80*/  @P0 BRA `(.L_x_130) ;  /* 0xffffffb400fc0947 */ /* 0x000ff6000383ffff */
[----:B------:R-:W-:Y:S05]  /*5c90*/  EXIT ;  /* 0x000000000000794d */ /* 0x000fea0003800000 */
.L_x_7:
        /* <DEDUP_REMOVED lines=26> */
.L_x_132:
[----:B------:R-:W0:Y:S01]  /*5e40*/  LDC.64 R28, c[0x0][0x640] ;  /* 0x00019000ff1c7b82 */ /* 0x000e220000000a00 */
[-CC-:B------:R-:W-:Y:S01]  /*5e50*/  SHF.R.U64 R21, R14, R8.reuse, R15.reuse ;  /* 0x000000080e157219 */ /* 0x180fe2000000120f */
[----:B------:R-:W-:Y:S01]  /*5e60*/  IMAD.MOV.U32 R31, RZ, RZ, 0x1 ;  /* 0x00000001ff1f7424 */ /* 0x000fe200078e00ff */
[----:B------:R-:W-:Y:S02]  /*5e70*/  SHF.R.U32.HI R7, RZ, R8, R15 ;  /* 0x00000008ff077219 */ /* 0x000fe4000001160f */
[----:B------:R-:W-:-:S03]  /*5e80*/  IADD3 R13, P0, RZ, -R21, RZ ;  /* 0x80000015ff0d7210 */ /* 0x000fc60007f1e0ff */
[----:B------:R-:W1:Y:S02]  /*5e90*/  LDC R12, c[0x0][0x618] ;  /* 0x00018600ff0c7b82 */ /* 0x000e640000000800 */
[----:B------:R-:W-:Y:S02]  /*5ea0*/  IMAD.X R7, RZ, RZ, ~R7, P0 ;  /* 0x000000ffff077224 */ /* 0x000fe400000e0e07 */
[----:B------:R-:W-:-:S04]  /*5eb0*/  IMAD.WIDE.U32 R10, R13, R24, R16 ;  /* 0x000000180d0a7225 */ /* 0x000fc800078e0010 */
[----:B------:R-:W2:Y:S01]  /*5ec0*/  LDC R14, c[0x0][0x608] ;  /* 0x00018200ff0e7b82 */ /* 0x000ea20000000800 */
[----:B------:R-:W-:-:S04]  /*5ed0*/  IMAD R8, R7, R24, RZ ;  /* 0x0000001807087224 */ /* 0x000fc800078e02ff */
[----:B------:R-:W-:-:S03]  /*5ee0*/  IMAD R7, R13, R25, R8 ;  /* 0x000000190d077224 */ /* 0x000fc600078e0208 */
[----:B------:R-:W3:Y:S01]  /*5ef0*/  LDC R26, c[0x0][0x658] ;  /* 0x00019600ff1a7b82 */ /* 0x000ee20000000800 */
[----:B------:R-:W-:Y:S01]  /*5f00*/  IMAD.IADD R7, R11, 0x1, R7 ;  /* 0x000000010b077824 */ /* 0x000fe200078e0207 */
[----:B0-----:R-:W-:Y:S01]  /*5f10*/  ISETP.NE.U32.AND P0, PT, R28, RZ, PT ;  /* 0x000000ff1c00720c */ /* 0x001fe20003f05070 */
[----:B------:R-:W-:-:S03]  /*5f20*/  IMAD.MOV.U32 R11, RZ, RZ, -0x1 ;  /* 0xffffffffff0b7424 */ /* 0x000fc600078e00ff */
        /* <DEDUP_REMOVED lines=8> */
[-C--:B---3--:R-:W-:Y:S02]  /*5fb0*/  SHF.L.U32 R10, R11, R26.reuse, RZ ;  /* 0x0000001a0b0a7219 */ /* 0x088fe400000006ff */
[--C-:B------:R-:W-:Y:S02]  /*5fc0*/  SHF.R.U64 R24, R22, R26, R7.reuse ;  /* 0x0000001a16187219 */ /* 0x100fe40000001207 */
[----:B------:R-:W-:Y:S02]  /*5fd0*/  LOP3.LUT R33, RZ, R10, RZ, 0x33, !PT ;  /* 0x0000000aff217212 */ /* 0x000fe400078e33ff */
[----:B------:R-:W-:Y:S01]  /*5fe0*/  SHF.R.U32.HI R11, RZ, R26, R7 ;  /* 0x0000001aff0b7219 */ /* 0x000fe20000011607 */
[----:B------:R-:W3:Y:S01]  /*5ff0*/  LDC R30, c[0x0][0x610] ;  /* 0x00018400ff1e7b82 */ /* 0x000ee20000000800 */
[----:B------:R-:W-:Y:S01]  /*6000*/  IMAD.MOV.U32 R10, RZ, RZ, R24 ;  /* 0x000000ffff0a7224 */ /* 0x000fe200078e0018 */
[----:B------:R-:W-:Y:S06]  /*6010*/  @!P0 BRA `(.L_x_133) ;  /* 0x0000000000288947 */ /* 0x000fec0003800000 */
        /* <DEDUP_REMOVED lines=10> */
.L_x_133:
[----:B------:R-:W-:Y:S02]  /*60c0*/  ISETP.NE.AND P0, PT, R2, 0x1, PT ;  /* 0x000000010200780c */ /* 0x000fe40003f05270 */
[----:B-1----:R-:W-:Y:S01]  /*60d0*/  SHF.R.U64 R8, R10, R8, R11 ;  /* 0x000000080a087219 */ /* 0x002fe2000000120b */
[----:B0-----:R-:W-:Y:S01]  /*60e0*/  VIADD R11, R25, 0xffffffff ;  /* 0xffffffff190b7836 */ /* 0x001fe20000000000 */
[----:B------:R-:W-:Y:S02]  /*60f0*/  SHF.L.U32 R31, R31, R26, RZ ;  /* 0x0000001a1f1f7219 */ /* 0x000fe400000006ff */
[----:B------:R-:W-:Y:S01]  /*6100*/  LOP3.LUT R5, R22, R33, RZ, 0xc0, !PT ;  /* 0x0000002116057212 */ /* 0x000fe200078ec0ff */
[----:B------:R-:W-:-:S04]  /*6110*/  IMAD.MOV R7, RZ, RZ, -R8 ;  /* 0x000000ffff077224 */ /* 0x000fc800078e0a08 */
[----:B------:R-:W-:Y:S02]  /*6120*/  IMAD R5, R31, R8, R5 ;  /* 0x000000081f057224 */ /* 0x000fe400078e0205 */
[----:B------:R-:W-:Y:S01]  /*6130*/  @P0 IMAD R6, R9, R23, R4 ;  /* 0x0000001709060224 */ /* 0x000fe200078e0204 */
[----:B------:R-:W-:Y:S01]  /*6140*/  LOP3.LUT R9, R20, R11, RZ, 0xc0, !PT ;  /* 0x0000000b14097212 */ /* 0x000fe200078ec0ff */
[----:B--2---:R-:W-:Y:S02]  /*6150*/  IMAD R4, R7, R27, R24 ;  /* 0x0000001b07047224 */ /* 0x004fe400078e0218 */
[----:B---3--:R-:W-:Y:S02]  /*6160*/  IMAD R6, R5, R30, R6 ;  /* 0x0000001e05067224 */ /* 0x008fe400078e0206 */
[----:B------:R-:W-:Y:S02]  /*6170*/  IMAD R5, R4, R25, R9 ;  /* 0x0000001904057224 */ /* 0x000fe400078e0209 */
[----:B------:R-:W-:-:S02]  /*6180*/  IMAD.MOV.U32 R8, RZ, RZ, 0x1 ;  /* 0x00000001ff087424 */ /* 0x000fc400078e00ff */
[----:B------:R-:W-:Y:S01]  /*6190*/  IMAD.MOV.U32 R7, RZ, RZ, R21 ;  /* 0x000000ffff077224 */ /* 0x000fe200078e0015 */
[----:B------:R-:W-:Y:S02]  /*61a0*/  SEL R19, R5, R6, !P0 ;  /* 0x0000000605137207 */ /* 0x000fe40004000000 */
[----:B------:R-:W-:-:S07]  /*61b0*/  SEL R20, R6, R5, !P0 ;  /* 0x0000000506147207 */ /* 0x000fce0004000000 */
.L_x_131:
[----:B------:R-:W-:-:S08]  /*61c0*/  NOP ;  /* 0x0000000000007918 */ /* 0x000fd00000000000 */
[----:B------:R-:W0:-:S00]  /*61d0*/  USETMAXREG.DEALLOC.CTAPOOL 0x28 ;  /* 0x00000028000079c8 */ /* 0x000e0000080e0500 */
[----:B0-----:R-:W-:-:S13]  /*61e0*/  ISETP.NE.AND P0, PT, R3, RZ, PT ;  /* 0x000000ff0300720c */ /* 0x001fda0003f05270 */
[----:B------:R-:W-:Y:S05]  /*61f0*/  @P0 EXIT ;  /* 0x000000000000094d */ /* 0x000fea0003800000 */
[----:B------:R-:W-:Y:S01]  /*6200*/  LOP3.LUT P0, RZ, R8, 0xff, RZ, 0xc0, !PT ;  /* 0x000000ff08ff7812 */ /* 0x000fe2000780c0ff */
[----:B------:R-:W-:Y:S02]  /*6210*/  IMAD.MOV.U32 R3, RZ, RZ, 0x1 ;  /* 0x00000001ff037424 */ /* 0x000fe400078e00ff */
[----:B------:R-:W-:-:S10]  /*6220*/  IMAD.MOV.U32 R8, RZ, RZ, RZ ;  /* 0x000000ffff087224 */ /* 0x000fd400078e00ff */
[----:B------:R-:W-:Y:S05]  /*6230*/  @!P0 BRA `(.L_x_134) ;  /* 0x0000000c00548947 */ /* 0x000fea0003800000 */
[----:B------:R-:W0:Y:S01]  /*6240*/  LDC R3, c[0x0][0x28c] ;  /* 0x0000a300ff037b82 */ /* 0x000e220000000800 */
[----:B------:R-:W1:Y:S01]  /*6250*/  S2R R10, SR_CgaCtaId ;  /* 0x00000000000a7919 */ /* 0x000e620000008800 */
[----:B------:R-:W-:Y:S01]  /*6260*/  ULDC UR5, c[0x0][0x658] ;  /* 0x0001960000057ab9 */ /* 0x000fe20000000800 */
[----:B------:R-:W-:Y:S01]  /*6270*/  UMOV UR6, 0xffffffff ;  /* 0xffffffff00067882 */ /* 0x000fe20000000000 */
[----:B------:R-:W-:Y:S01]  /*6280*/  BSSY B0, `(.L_x_134) ;  /* 0x00000d0000007945 */ /* 0x000fe20003800000 */
[----:B------:R-:W-:Y:S01]  /*6290*/  USHF.L.U32 UR6, UR6, UR5, URZ ;  /* 0x0000000506067299 */ /* 0x000fe2000800063f */
[----:B------:R-:W-:Y:S01]  /*62a0*/  IMAD.MOV.U32 R11, RZ, RZ, 0x1 ;  /* 0x00000001ff0b7424 */ /* 0x000fe200078e00ff */
[----:B------:R-:W-:Y:S01]  /*62b0*/  LOP3.LUT R13, R18, 0x2, RZ, 0xfc, !PT ;  /* 0x00000002120d7812 */ /* 0x000fe200078efcff */
[----:B------:R-:W-:Y:S01]  /*62c0*/  IMAD.MOV.U32 R8, RZ, RZ, RZ ;  /* 0x000000ffff087224 */ /* 0x000fe200078e00ff */
[----:B------:R-:W-:Y:S01]  /*62d0*/  ULDC UR4, c[0x0][0x600] ;  /* 0x0001800000047ab9 */ /* 0x000fe20000000800 */
[----:B------:R-:W-:Y:S01]  /*62e0*/  UMOV UR7, 0x1 ;  /* 0x0000000100077882 */ /* 0x000fe20000000000 */
[----:B------:R-:W-:-:S02]  /*62f0*/  UIADD3 UR4, UR4, -0x1, URZ ;  /* 0xffffffff04047890 */ /* 0x000fc4000fffe03f */
[----:B------:R-:W-:Y:S02]  /*6300*/  USHF.L.U32 UR5, UR7, UR5, URZ ;  /* 0x0000000507057299 */ /* 0x000fe4000800063f */
[----:B------:R-:W-:Y:S01]  /*6310*/  ULOP3.LUT UR6, URZ, UR6, URZ, 0x33, !UPT ;  /* 0x000000063f067292 */ /* 0x000fe2000f8e333f */
[----:B------:R-:W-:Y:S01]  /*6320*/  ULDC.64 UR30, c[0x0][0x198] ;  /* 0x00006600001e7ab9 */ /* 0x000fe20000000a00 */
[----:B0-----:R-:W-:-:S05]  /*6330*/  VIADD R3, R3, 0x7f ;  /* 0x0000007f03037836 */ /* 0x001fca0000000000 */
[----:B------:R-:W-:-:S04]  /*6340*/  SHF.R.S32.HI R4, RZ, 0x1f, R3 ;  /* 0x0000001fff047819 */ /* 0x000fc80000011403 */
[----:B------:R-:W-:Y:S01]  /*6350*/  LEA.HI R4, R4, R3, RZ, 0x7 ;  /* 0x0000000304047211 */ /* 0x000fe200078f38ff */
[----:B------:R-:W-:Y:S01]  /*6360*/  IMAD.MOV.U32 R3, RZ, RZ, 0x1 ;  /* 0x00000001ff037424 */ /* 0x000fe200078e00ff */
[----:B-1----:R-:W-:Y:S02]  /*6370*/  LOP3.LUT R10, R10, 0x1, RZ, 0xc0, !PT ;  /* 0x000000010a0a7812 */ /* 0x002fe400078ec0ff */
[----:B------:R-:W-:-:S05]  /*6380*/  SHF.R.S32.HI R9, RZ, 0x7, R4 ;  /* 0x00000007ff097819 */ /* 0x000fca0000011404 */
[----:B------:R-:W-:-:S07]  /*6390*/  VIADD R12, R9, 0x1 ;  /* 0x00000001090c7836 */ /* 0x000fce0000000000 */
.L_x_145:
[----:B------:R-:W-:-:S03]  /*63a0*/  UMOV UR7, 0xffffffff ;  /* 0xffffffff00077882 */ /* 0x000fc60000000000 */
[----:B------:R-:W-:Y:S05]  /*63b0*/  BRA.DIV UR7, `(.L_x_135) ;  /* 0x0000000e07dc7947 */ /* 0x000fea000b800000 */
[----:B------:R-:W-:-:S13]  /*63c0*/  ELECT P6, URZ, PT ;  /* 0x00000000003f782f */ /* 0x000fda00038c0000 */
.L_x_156:
[----:B------:R-:W0:Y:S01]  /*63d0*/  LDC R4, c[0x0][0x28c] ;  /* 0x0000a300ff047b82 */ /* 0x000e220000000800 */
[----:B------:R-:W-:Y:S01]  /*63e0*/  BSSY B1, `(.L_x_136) ;  /* 0x0000046000017945 */ /* 0x000fe20003800000 */
[----:B0-----:R-:W-:-:S13]  /*63f0*/  ISETP.LT.OR P6, PT, R4, 0x1, !P6 ;  /* 0x000000010400780c */ /* 0x001fda00077c1670 */
[----:B------:R-:W-:Y:S05]  /*6400*/  @P6 BRA `(.L_x_137) ;  /* 0x00000004000c6947 */ /* 0x000fea0003800000 */
[----:B------:R-:W-:Y:S02]  /*6410*/  IMAD R19, R19, 0x2, R10 ;  /* 0x0000000213137824 */ /* 0x000fe400078e020a */
[----:B------:R-:W-:Y:S02]  /*6420*/  IMAD.SHL.U32 R20, R20, 0x80, RZ ;  /* 0x0000008014147824 */ /* 0x000fe400078e00ff */
[----:B------:R-:W-:Y:S02]  /*6430*/  IMAD.MOV.U32 R23, RZ, RZ, RZ ;  /* 0x000000ffff177224 */ /* 0x000fe400078e00ff */
[----:B------:R-:W-:Y:S02]  /*6440*/  IMAD.MOV.U32 R4, RZ, RZ, R12 ;  /* 0x000000ffff047224 */ /* 0x000fe400078e000c */
[----:B------:R-:W-:Y:S02]  /*6450*/  IMAD.MOV.U32 R5, RZ, RZ, R3 ;  /* 0x000000ffff057224 */ /* 0x000fe400078e0003 */
[----:B------:R-:W-:-:S02]  /*6460*/  IMAD.MOV.U32 R15, RZ, RZ, R8 ;  /* 0x000000ffff0f7224 */ /* 0x000fc400078e0008 */
[----:B------:R-:W-:-:S07]  /*6470*/  IMAD R19, R19, 0x30, RZ ;  /* 0x0000003013137824 */ /* 0x000fce00078e02ff */
.L_x_140:
[----:B------:R-:W0:Y:S01]  /*6480*/  S2R R21, SR_CgaCtaId ;  /* 0x0000000000157919 */ /* 0x000e220000008800 */
[----:B------:R-:W-:Y:S02]  /*6490*/  MOV R6, 0x400 ;  /* 0x0000040000067802 */ /* 0x000fe40000000f00 */
[----:B------:R-:W-:-:S13]  /*64a0*/  ISETP.NE.AND P1, PT, R0, RZ, PT ;  /* 0x000000ff0000720c */ /* 0x000fda0003f25270 */
[----:B------:R-:W1:Y:S01]  /*64b0*/  @!P1 LDC R14, c[0x0][0x500] ;  /* 0x00014000ff0e9b82 */ /* 0x000e620000000800 */
[----:B0-----:R-:W-:Y:S02]  /*64c0*/  LEA R22, R21, R6, 0x18 ;  /* 0x0000000615167211 */ /* 0x001fe400078ec0ff */
[----:B------:R-:W-:-:S03]  /*64d0*/  SHF.L.U32 R6, R5, 0x1f, RZ ;  /* 0x0000001f05067819 */ /* 0x000fc600000006ff */
[----:B------:R-:W-:-:S04]  /*64e0*/  IMAD R21, R15, 0x8, R22 ;  /* 0x000000080f157824 */ /* 0x000fc800078e0216 */
[----:B------:R-:W0:Y:S02]  /*64f0*/  SYNCS.PHASECHK.TRANS64.TRYWAIT P0, [R21+URZ+0x20], R6 ;  /* 0x00002006150075a7 */ /* 0x000e24000800017f */
[----:B01----:R-:W-:Y:S05]  /*6500*/  @!P0 BRA `(.L_x_138) ;  /* 0x0000000c00a88947 */ /* 0x003fea0003800000 */
.L_x_157:
[----:B0-----:R-:W-:Y:S01]  /*6510*/  PRMT R6, R13, 0x9910, RZ ;  /* 0x000099100d067816 */ /* 0x001fe200000000ff */
[----:B------:R0:W-:Y:S03]  /*6520*/  @!P1 SYNCS.ARRIVE.TRANS64 RZ, [R21+URZ], R14 ;  /* 0x0000000e15ff99a7 */ /* 0x0001e6000800003f */
[----:B------:R-:W-:-:S13]  /*6530*/  ISETP.NE.AND P0, PT, R6, 0x2, PT ;  /* 0x000000020600780c */ /* 0x000fda0003f05270 */
[----:B0-----:R-:W-:Y:S05]  /*6540*/  @P0 BRA `(.L_x_139) ;  /* 0x0000000000040947 */ /* 0x001fea0003800000 */
[----:B------:R-:W-:Y:S01]  /*6550*/  BPT.TRAP 0x1 ;  /* 0x000000040000795c */ /* 0x000fe20000300000 */
.L_x_139:
[----:B------:R-:W-:Y:S01]  /*6560*/  IMAD R6, R15, 0x4, R10 ;  /* 0x000000040f067824 */ /* 0x000fe200078e020a */
[----:B------:R-:W-:Y:S01]  /*6570*/  R2UR UR34, R23 ;  /* 0x00000000172272ca */ /* 0x000fe200000e0000 */
[--C-:B------:R-:W-:Y:S01]  /*6580*/  IMAD R14, R15, 0x8000, R22.reuse ;  /* 0x000080000f0e7824 */ /* 0x100fe200078e0216 */
[----:B------:R-:W-:Y:S01]  /*6590*/  R2UR UR33, R21 ;  /* 0x00000000152172ca */ /* 0x000fe200000e0000 */
[----:B------:R-:W-:Y:S01]  /*65a0*/  IMAD R6, R6, 0xc00, RZ ;  /* 0x00000c0006067824 */ /* 0x000fe200078e02ff */
[----:B------:R-:W-:Y:S01]  /*65b0*/  R2UR UR36, R7 ;  /* 0x00000000072472ca */ /* 0x000fe200000e0000 */
[----:B------:R-:W-:Y:S01]  /*65c0*/  VIADD R4, R4, 0xffffffff ;  /* 0xffffffff04047836 */ /* 0x000fe20000000000 */
[----:B------:R-:W-:Y:S01]  /*65d0*/  R2UR UR24, R14 ;  /* 0x000000000e1872ca */ /* 0x000fe200000e0000 */
[----:B------:R-:W-:Y:S01]  /*65e0*/  IMAD R6, R6, 0x2, R22 ;  /* 0x0000000206067824 */ /* 0x000fe200078e0216 */
[----:B------:R-:W-:Y:S01]  /*65f0*/  R2UR UR35, R20 ;  /* 0x00000000142372ca */ /* 0x000fe200000e0000 */
[----:B------:R-:W-:Y:S01]  /*6600*/  UIADD3 UR14, UP0, UR30, 0xf0, URZ ;  /* 0x000000f01e0e7890 */ /* 0x000fe2000ff1e03f */
[----:B------:R-:W-:Y:S01]  /*6610*/  R2UR UR19, R19 ;  /* 0x00000000131372ca */ /* 0x000fe200000e0000 */
[----:B------:R-:W-:Y:S01]  /*6620*/  UIADD3 UR42, UP1, UR30, 0x1f0, URZ ;  /* 0x000001f01e2a7890 */ /* 0x000fe2000ff3e03f */
[----:B------:R-:W-:Y:S01]  /*6630*/  R2UR UR8, R6 ;  /* 0x00000000060872ca */ /* 0x000fe200000e0000 */
[----:B------:R-:W-:Y:S01]  /*6640*/  UIADD3.X UR15, URZ, UR31, URZ, UP0, !UPT ;  /* 0x0000001f3f0f7290 */ /* 0x000fe200087fe43f */
[----:B------:R-:W-:Y:S01]  /*6650*/  ISETP.GT.AND P1, PT, R4, 0x1, PT ;  /* 0x000000010400780c */ /* 0x000fe20003f24270 */
[----:B------:R-:W-:Y:S01]  /*6660*/  UIADD3 UR26, UR34, 0x40, URZ ;  /* 0x00000040221a7890 */ /* 0x000fe2000fffe03f */
[----:B------:R-:W-:Y:S01]  /*6670*/  VIADD R15, R15, 0x1 ;  /* 0x000000010f0f7836 */ /* 0x000fe20000000000 */
[----:B------:R-:W-:Y:S01]  /*6680*/  UIADD3.X UR43, URZ, UR31, URZ, UP1, !UPT ;  /* 0x0000001f3f2b7290 */ /* 0x000fe20008ffe43f */
[----:B------:R-:W-:Y:S01]  /*6690*/  VIADD R23, R23, 0x80 ;  /* 0x0000008017177836 */ /* 0x000fe20000000000 */
[----:B------:R-:W-:-:S02]  /*66a0*/  UIADD3 UR32, UR24, 0x100, URZ ;  /* 0x0000010018207890 */ /* 0x000fc4000fffe03f */
[----:B------:R-:W-:Y:S01]  /*66b0*/  UIADD3 UR24, UR24, 0x4100, URZ ;  /* 0x0000410018187890 */ /* 0x000fe2000fffe03f */
[----:B------:R-:W-:Y:S01]  /*66c0*/  ISETP.NE.AND P0, PT, R15, 0x4, PT ;  /* 0x000000040f00780c */ /* 0x000fe20003f05270 */
[----:B------:R-:W-:Y:S01]  /*66d0*/  UMOV UR22, 0x0 ;  /* 0x0000000000167882 */ /* 0x000fe20000000000 */
[----:B------:R-:W-:Y:S01]  /*66e0*/  UMOV UR23, 0x10000000 ;  /* 0x1000000000177882 */ /* 0x000fe20000000000 */
[----:B------:R-:W-:Y:S01]  /*66f0*/  UIADD3 UR16, UR8, 0x20100, URZ ;  /* 0x0002010008107890 */ /* 0x000fe2000fffe03f */
[----:B------:R-:W-:Y:S01]  /*6700*/  SEL R6, RZ, 0x1, P0 ;  /* 0x00000001ff067807 */ /* 0x000fe20000000000 */
[----:B------:R-:W-:Y:S01]  /*6710*/  UIADD3 UR8, UR8, 0x23100, URZ ;  /* 0x0002310008087890 */ /* 0x000fe2000fffe03f */
[----:B------:R0:W-:Y:S01]  /*6720*/  UTMALDG.3D [UR32], [UR14], desc[UR22] ;  /* 0x000016200e0075b4 */ /* 0x0001e20008011000 */
[----:B------:R-:W-:Y:S01]  /*6730*/  UMOV UR25, UR33 ;  /* 0x0000002100197c82 */ /* 0x000fe20008000000 */
[----:B------:R-:W-:Y:S01]  /*6740*/  UMOV UR28, UR36 ;  /* 0x00000024001c7c82 */ /* 0x000fe20008000000 */
[----:B------:R-:W-:Y:S01]  /*6750*/  UMOV UR27, UR35 ;  /* 0x00000023001b7c82 */ /* 0x000fe20008000000 */
[----:B------:R-:W-:Y:S01]  /*6760*/  UMOV UR7, 0x30000 ;  /* 0x0003000000077882 */ /* 0x000fe20000000000 */
[----:B------:R-:W-:Y:S01]  /*6770*/  UMOV UR17, UR33 ;  /* 0x0000002100117c82 */ /* 0x000fe20008000000 */
[----:B------:R-:W-:Y:S01]  /*6780*/  UMOV UR18, UR34 ;  /* 0x0000002200127c82 */ /* 0x000fe20008000000 */
[----:B------:R-:W-:Y:S01]  /*6790*/  UMOV UR20, UR36 ;  /* 0x0000002400147c82 */ /* 0x000fe20008000000 */
[----:B------:R-:W-:Y:S01]  /*67a0*/  UMOV UR9, UR33 ;  /* 0x0000002100097c82 */ /* 0x000fe20008000000 */
[----:B------:R-:W-:Y:S01]  /*67b0*/  UMOV UR11, UR19 ;  /* 0x00000013000b7c82 */ /* 0x000fe20008000000 */
[----:B------:R-:W-:Y:S01]  /*67c0*/  UMOV UR12, UR36 ;  /* 0x00000024000c7c82 */ /* 0x000fe20008000000 */
[----:B------:R0:W-:Y:S01]  /*67d0*/  UTMALDG.3D [UR24], [UR14], desc[UR22] ;  /* 0x000016180e0075b4 */ /* 0x0001e20008011000 */
[----:B------:R-:W-:Y:S01]  /*67e0*/  UMOV UR10, UR26 ;  /* 0x0000001a000a7c82 */ /* 0x000fe20008000000 */
[----:B------:R-:W-:-:S02]  /*67f0*/  LOP3.LUT R5, R5, R6, RZ, 0x3c, !PT ;  /* 0x0000000605057212 */ /* 0x000fc400078e3cff */
[----:B------:R-:W-:Y:S01]  /*6800*/  SEL R15, R15, RZ, P0 ;  /* 0x000000ff0f0f7207 */ /* 0x000fe20000000000 */
[----:B------:R0:W-:Y:S01]  /*6810*/  UTMALDG.3D.MULTICAST [UR16], [UR42], UR7, desc[UR22] ;  /* 0x000016102a0073b4 */ /* 0x0001e20008011807 */
[----:B------:R0:W-:Y:S02]  /*6820*/  UTMALDG.3D.MULTICAST [UR8], [UR42], UR7, desc[UR22] ;  /* 0x000016082a0073b4 */ /* 0x0001e40008011807 */
[----:B0-----:R-:W-:Y:S05]  /*6830*/  @P1 BRA `(.L_x_140) ;  /* 0xfffffffc00101947 */ /* 0x001fea000383ffff */
.L_x_137:
[----:B------:R-:W-:Y:S05]  /*6840*/  BSYNC B1 ;  /* 0x0000000000017941 */ /* 0x000fea0003800000 */
.L_x_136:
[----:B------:R-:W-:Y:S01]  /*6850*/  LOP3.LUT P1, RZ, R11, 0xff, RZ, 0xc0, !PT ;  /* 0x000000ff0bff7812 */ /* 0x000fe2000782c0ff */
[----:B------:R-:W-:Y:S01]  /*6860*/  IMAD.IADD R8, R9, 0x1, R8 ;  /* 0x0000000109087824 */ /* 0x000fe200078e0208 */
[----:B------:R-:W-:Y:S01]  /*6870*/  IADD3 R16, P2, R16, UR38, RZ ;  /* 0x0000002610107c10 */ /* 0x000fe2000ff5e0ff */
[----:B------:R-:W-:Y:S01]  /*6880*/  ULDC.64 UR8, c[0x0][0x650] ;  /* 0x0001940000087ab9 */ /* 0x000fe20000000a00 */
[----:B------:R-:W-:Y:S01]  /*6890*/  BSSY B1, `(.L_x_141) ;  /* 0x000006c000017945 */ /* 0x000fe20003800000 */
[----:B------:R-:W-:Y:S01]  /*68a0*/  IMAD.MOV.U32 R20, RZ, RZ, -0x1 ;  /* 0xffffffffff147424 */ /* 0x000fe200078e00ff */
[----:B------:R-:W-:Y:S01]  /*68b0*/  SHF.R.U32.HI R4, RZ, 0x2, R8 ;  /* 0x00000002ff047819 */ /* 0x000fe20000011608 */
[----:B------:R-:W-:Y:S01]  /*68c0*/  IMAD.MOV.U32 R19, RZ, RZ, -0x1 ;  /* 0xffffffffff137424 */ /* 0x000fe200078e00ff */
[----:B------:R-:W-:Y:S01]  /*68d0*/  ISETP.GT.U32.AND P0, PT, R8, 0x3, PT ;  /* 0x000000030800780c */ /* 0x000fe20003f04070 */
[----:B------:R-:W-:Y:S01]  /*68e0*/  IMAD.MOV.U32 R7, RZ, RZ, -0x1 ;  /* 0xffffffffff077424 */ /* 0x000fe200078e00ff */
[----:B------:R-:W-:-:S02]  /*68f0*/  LOP3.LUT R4, R4, 0x1, RZ, 0xc0, !PT ;  /* 0x0000000104047812 */ /* 0x000fc400078ec0ff */
[----:B------:R-:W-:Y:S01]  /*6900*/  ISETP.LT.U32.AND P0, PT, R9, 0x4, P0 ;  /* 0x000000040900780c */ /* 0x000fe20000701070 */
[----:B------:R-:W0:Y:S01]  /*6910*/  @P1 S2R R6, SR_CgaCtaId ;  /* 0x0000000000061919 */ /* 0x000e220000008800 */
[----:B------:R-:W-:Y:S02]  /*6920*/  @P1 MOV R5, 0x400 ;  /* 0x0000040000051802 */ /* 0x000fe40000000f00 */
[----:B------:R-:W-:Y:S02]  /*6930*/  IADD3.X R17, R17, UR41, RZ, P2, !PT ;  /* 0x0000002911117c10 */ /* 0x000fe400097fe4ff */
[----:B------:R-:W-:Y:S02]  /*6940*/  ISETP.GE.U32.AND P2, PT, R16, UR8, PT ;  /* 0x0000000810007c0c */ /* 0x000fe4000bf46070 */
[----:B------:R-:W-:Y:S02]  /*6950*/  LOP3.LUT R8, R8, 0x3, RZ, 0xc0, !PT ;  /* 0x0000000308087812 */ /* 0x000fe400078ec0ff */
[----:B------:R-:W-:-:S02]  /*6960*/  PRMT R11, RZ, 0x7610, R11 ;  /* 0x00007610ff0b7816 */ /* 0x000fc4000000000b */
[----:B0-----:R-:W-:-:S04]  /*6970*/  @P1 LEA R5, R6, R5, 0x18 ;  /* 0x0000000506051211 */ /* 0x001fc800078ec0ff */
[----:B------:R0:W-:Y:S01]  /*6980*/  @P1 SYNCS.ARRIVE.TRANS64.A1T0 RZ, [R5+URZ+0x58], RZ ;  /* 0x000058ff05ff19a7 */ /* 0x0001e2000810003f */
[----:B------:R-:W-:Y:S02]  /*6990*/  ISETP.NE.U32.AND P1, PT, R4, 0x1, PT ;  /* 0x000000010400780c */ /* 0x000fe40003f25070 */
[----:B------:R-:W-:Y:S02]  /*69a0*/  SEL R4, RZ, 0x1, !P0 ;  /* 0x00000001ff047807 */ /* 0x000fe40004000000 */
[----:B------:R-:W-:Y:S02]  /*69b0*/  ISETP.GE.U32.AND.EX P0, PT, R17, UR9, PT, P2 ;  /* 0x0000000911007c0c */ /* 0x000fe4000bf06120 */
[----:B------:R-:W-:-:S04]  /*69c0*/  ISETP.GT.U32.AND P1, PT, R9, 0x3, !P1 ;  /* 0x000000030900780c */ /* 0x000fc80004f24070 */
[----:B0-----:R-:W-:-:S04]  /*69d0*/  SEL R5, RZ, 0x1, !P1 ;  /* 0x00000001ff057807 */ /* 0x001fc80004800000 */
[--C-:B------:R-:W-:Y:S02]  /*69e0*/  LOP3.LUT R3, R5, R3, R4.reuse, 0x96, !PT ;  /* 0x0000000305037212 */ /* 0x100fe400078e9604 */
[----:B------:R-:W-:Y:S01]  /*69f0*/  PRMT R4, RZ, 0x7610, R4 ;  /* 0x00007610ff047816 */ /* 0x000fe20000000004 */
[----:B------:R-:W-:Y:S06]  /*6a00*/  @P0 BRA `(.L_x_142) ;  /* 0x0000000400500947 */ /* 0x000fec0003800000 */
[----:B------:R-:W0:Y:S01]  /*6a10*/  S2R R19, SR_CTAID.X ;  /* 0x0000000000137919 */ /* 0x000e220000002500 */
[----:B------:R-:W-:Y:S01]  /*6a20*/  ULDC.64 UR8, c[0x0][0x628] ;  /* 0x00018a0000087ab9 */ /* 0x000fe20000000a00 */
[----:B------:R-:W1:Y:S01]  /*6a30*/  LDC R20, c[0x0][0x144] ;  /* 0x00005100ff147b82 */ /* 0x000e620000000800 */
[----:B------:R-:W-:Y:S01]  /*6a40*/  ISETP.NE.U32.AND P0, PT, RZ, UR8, PT ;  /* 0x00000008ff007c0c */ /* 0x000fe2000bf05070 */
[----:B------:R-:W2:Y:S01]  /*6a50*/  S2R R14, SR_CTAID.Y ;  /* 0x00000000000e7919 */ /* 0x000ea20000002600 */
[----:B------:R-:W-:Y:S01]  /*6a60*/  ULDC UR10, c[0x0][0x630] ;  /* 0x00018c00000a7ab9 */ /* 0x000fe20000000800 */
[----:B------:R-:W-:Y:S01]  /*6a70*/  ULDC UR11, c[0x0][0x150] ;  /* 0x00005400000b7ab9 */ /* 0x000fe20000000800 */
[----:B------:R-:W-:Y:S01]  /*6a80*/  ISETP.NE.AND.EX P0, PT, RZ, UR9, PT, P0 ;  /* 0x00000009ff007c0c */ /* 0x000fe2000bf05300 */
[----:B------:R-:W-:Y:S02]  /*6a90*/  IMAD.MOV.U32 R4, RZ, RZ, R16 ;  /* 0x000000ffff047224 */ /* 0x000fe400078e0010 */
[----:B------:R-:W-:Y:S01]  /*6aa0*/  IMAD.MOV.U32 R5, RZ, RZ, R17 ;  /* 0x000000ffff057224 */ /* 0x000fe200078e0011 */
[----:B0-----:R-:W-:-:S09]  /*6ab0*/  I2FP.F32.U32 R21, R19 ;  /* 0x0000001300157245 */ /* 0x001fd20000201000 */
[----:B------:R-:W-:Y:S05]  /*6ac0*/  @!P0 BRA `(.L_x_143) ;  /* 0x0000000000288947 */ /* 0x000fea0003800000 */
[----:B------:R-:W-:Y:S02]  /*6ad0*/  ULDC UR7, c[0x0][0x634] ;  /* 0x00018d0000077ab9 */ /* 0x000fe40000000800 */
[----:B------:R-:W-:-:S05]  /*6ae0*/  IADD3 R5, P0, R16, UR7, RZ ;  /* 0x0000000710057c10 */ /* 0x000fca000ff1e0ff */
[----:B------:R-:W-:-:S04]  /*6af0*/  IMAD.X R15, RZ, RZ, R17, P0 ;  /* 0x000000ffff0f7224 */ /* 0x000fc800000e0611 */
[----:B------:R-:W-:-:S04]  /*6b00*/  IMAD.WIDE.U32 R6, R15, UR8, RZ ;  /* 0x000000080f067c25 */ /* 0x000fc8000f8e00ff */
[----:B------:R-:W-:-:S04]  /*6b10*/  IMAD.WIDE.U32 R6, P0, R5, UR9, R6 ;  /* 0x0000000905067c25 */ /* 0x000fc8000f800006 */
[----:B------:R-:W-:-:S04]  /*6b20*/  IMAD.WIDE.U32 R4, R5, UR8, RZ ;  /* 0x0000000805047c25 */ /* 0x000fc8000f8e00ff */
[----:B------:R-:W-:Y:S01]  /*6b30*/  IMAD.MOV.U32 R4, RZ, RZ, R7 ;  /* 0x000000ffff047224 */ /* 0x000fe200078e0007 */
[----:B------:R-:W-:Y:S01]  /*6b40*/  IADD3 RZ, P1, R5, R6, RZ ;  /* 0x0000000605ff7210 */ /* 0x000fe20007f3e0ff */
[----:B------:R-:W-:-:S04]  /*6b50*/  IMAD.X R5, RZ, RZ, RZ, P0 ;  /* 0x000000ffff057224 */ /* 0x000fc800000e06ff */
[----:B------:R-:W-:-:S08]  /*6b60*/  IMAD.WIDE.U32.X R4, R15, UR9, R4, P1 ;  /* 0x000000090f047c25 */ /* 0x000fd000088e0404 */
.L_x_143:
[----:B------:R-:W-:Y:S01]  /*6b70*/  FMUL R21, R21, UR11 ;  /* 0x0000000b15157c20 */ /* 0x000fe20008400000 */
[--C-:B------:R-:W-:Y:S01]  /*6b80*/  SHF.R.U64 R15, R4, UR10, R5.reuse ;  /* 0x0000000a040f7c19 */ /* 0x100fe20008001205 */
[----:B------:R-:W-:Y:S01]  /*6b90*/  ULDC.64 UR8, c[0x0][0x620] ;  /* 0x0001880000087ab9 */ /* 0x000fe20000000a00 */
[----:B------:R-:W-:Y:S01]  /*6ba0*/  SHF.R.U32.HI R4, RZ, UR10, R5 ;  /* 0x0000000aff047c19 */ /* 0x000fe20008011605 */
[----:B------:R-:W-:Y:S01]  /*6bb0*/  ULDC.64 UR10, c[0x0][0x640] ;  /* 0x00019000000a7ab9 */ /* 0x000fe20000000a00 */
[----:B------:R-:W-:Y:S01]  /*6bc0*/  IADD3 R5, P0, RZ, -R15, RZ ;  /* 0x8000000fff057210 */ /* 0x000fe20007f1e0ff */
[----:B------:R-:W0:Y:S01]  /*6bd0*/  F2I.U32.TRUNC.NTZ R21, R21 ;  /* 0x0000001500157305 */ /* 0x000e22000020f000 */
[----:B------:R-:W-:-:S03]  /*6be0*/  ULDC UR7, c[0x0][0x618] ;  /* 0x0001860000077ab9 */ /* 0x000fc60000000800 */
[----:B------:R-:W-:Y:S01]  /*6bf0*/  IMAD.X R4, RZ, RZ, ~R4, P0 ;  /* 0x000000ffff047224 */ /* 0x000fe200000e0e04 */
[----:B------:R-:W-:-:S03]  /*6c00*/  ISETP.NE.U32.AND P0, PT, RZ, UR10, PT ;  /* 0x0000000aff007c0c */ /* 0x000fc6000bf05070 */
[----:B------:R-:W-:Y:S01]  /*6c10*/  IMAD R4, R4, UR8, RZ ;  /* 0x0000000804047c24 */ /* 0x000fe2000f8e02ff */
[----:B------:R-:W-:-:S03]  /*6c20*/  ISETP.NE.AND.EX P0, PT, RZ, UR11, PT, P0 ;  /* 0x0000000bff007c0c */ /* 0x000fc6000bf05300 */
[C---:B------:R-:W-:Y:S02]  /*6c30*/  IMAD R7, R5.reuse, UR9, R4 ;  /* 0x0000000905077c24 */ /* 0x040fe4000f8e0204 */
[----:B------:R-:W-:Y:S01]  /*6c40*/  IMAD.WIDE.U32 R4, R5, UR8, R16 ;  /* 0x0000000805047c25 */ /* 0x000fe2000f8e0010 */
[----:B------:R-:W-:-:S03]  /*6c50*/  ULDC UR8, c[0x0][0x154] ;  /* 0x0000550000087ab9 */ /* 0x000fc60000000800 */
[----:B0-----:R-:W-:Y:S02]  /*6c60*/  IMAD.MOV R6, RZ, RZ, -R21 ;  /* 0x000000ffff067224 */ /* 0x001fe400078e0a15 */
[----:B------:R-:W0:Y:S01]  /*6c70*/  LDC R21, c[0x0][0x148] ;  /* 0x00005200ff157b82 */ /* 0x000e220000000800 */
[----:B------:R-:W-:Y:S02]  /*6c80*/  IMAD.IADD R5, R5, 0x1, R7 ;  /* 0x0000000105057824 */ /* 0x000fe400078e0207 */
[----:B-1----:R-:W-:Y:S01]  /*6c90*/  IMAD R19, R20, R6, R19 ;  /* 0x0000000614137224 */ /* 0x002fe200078e0213 */
[----:B--2---:R-:W-:Y:S02]  /*6ca0*/  I2FP.F32.U32 R6, R14 ;  /* 0x0000000e00067245 */ /* 0x004fe40000201000 */
[--C-:B------:R-:W-:Y:S02]  /*6cb0*/  SHF.R.U64 R20, R4, UR7, R5.reuse ;  /* 0x0000000704147c19 */ /* 0x100fe40008001205 */
[----:B------:R-:W-:Y:S01]  /*6cc0*/  SHF.R.U32.HI R5, RZ, UR7, R5 ;  /* 0x00000007ff057c19 */ /* 0x000fe20008011605 */
[----:B------:R-:W-:Y:S01]  /*6cd0*/  FMUL R6, R6, UR8 ;  /* 0x0000000806067c20 */ /* 0x000fe20008400000 */
[----:B------:R-:W-:-:S02]  /*6ce0*/  ULDC UR7, c[0x0][0x608] ;  /* 0x0001820000077ab9 */ /* 0x000fc40000000800 */
[--C-:B------:R-:W-:Y:S01]  /*6cf0*/  SHF.R.U64 R23, R20, UR7, R5.reuse ;  /* 0x0000000714177c19 */ /* 0x100fe20008001205 */
[----:B------:R1:W2:Y:S01]  /*6d00*/  F2I.U32.TRUNC.NTZ R24, R6 ;  /* 0x0000000600187305 */ /* 0x0002a2000020f000 */
[----:B------:R-:W-:Y:S01]  /*6d10*/  SHF.R.U32.HI R4, RZ, UR7, R5 ;  /* 0x00000007ff047c19 */ /* 0x000fe20008011605 */
[----:B------:R-:W-:-:S03]  /*6d20*/  ULDC UR7, c[0x0][0x658] ;  /* 0x0001960000077ab9 */ /* 0x000fc60000000800 */
[--C-:B------:R-:W-:Y:S02]  /*6d30*/  SHF.R.U64 R22, R23, UR7, R4.reuse ;  /* 0x0000000717167c19 */ /* 0x100fe40008001204 */
[----:B------:R-:W-:-:S03]  /*6d40*/  SHF.R.U32.HI R25, RZ, UR7, R4 ;  /* 0x00000007ff197c19 */ /* 0x000fc60008011604 */
[----:B------:R-:W-:Y:S02]  /*6d50*/  IMAD.MOV.U32 R4, RZ, RZ, R22 ;  /* 0x000000ffff047224 */ /* 0x000fe400078e0016 */
[----:B------:R-:W-:Y:S01]  /*6d60*/  IMAD.MOV.U32 R5, RZ, RZ, R25 ;  /* 0x000000ffff057224 */ /* 0x000fe200078e0019 */
[----:B-1----:R-:W-:Y:S06]  /*6d70*/  @!P0 BRA `(.L_x_144) ;  /* 0x0000000000288947 */ /* 0x002fec0003800000 */
        /* <DEDUP_REMOVED lines=10> */
.L_x_144:
[----:B------:R-:W-:Y:S01]  /*6e20*/  ISETP.NE.AND P0, PT, R2, 0x1, PT ;  /* 0x000000010200780c */ /* 0x000fe20003f05270 */
[----:B------:R-:W-:Y:S01]  /*6e30*/  ULDC UR7, c[0x0][0x648] ;  /* 0x0001920000077ab9 */ /* 0x000fe20000000800 */
[----:B------:R-:W-:Y:S01]  /*6e40*/  LOP3.LUT R23, R23, UR6, RZ, 0xc0, !PT ;  /* 0x0000000617177c12 */ /* 0x000fe2000f8ec0ff */
[----:B--2---:R-:W-:Y:S01]  /*6e50*/  IMAD.MOV R24, RZ, RZ, -R24 ;  /* 0x000000ffff187224 */ /* 0x004fe200078e0a18 */
[----:B------:R-:W-:Y:S01]  /*6e60*/  SHF.R.U64 R4, R4, UR7, R5 ;  /* 0x0000000704047c19 */ /* 0x000fe20008001205 */
[----:B------:R-:W-:Y:S01]  /*6e70*/  ULDC UR7, c[0x0][0x638] ;  /* 0x00018e0000077ab9 */ /* 0x000fe20000000800 */
[----:B------:R-:W-:Y:S01]  /*6e80*/  LOP3.LUT R7, R20, UR4, RZ, 0xc0, !PT ;  /* 0x0000000414077c12 */ /* 0x000fe2000f8ec0ff */
[----:B------:R-:W-:Y:S02]  /*6e90*/  ULDC UR8, c[0x0][0x610] ;  /* 0x0001840000087ab9 */ /* 0x000fe40000000800 */
[----:B------:R-:W-:Y:S02]  /*6ea0*/  IMAD.MOV R5, RZ, RZ, -R4 ;  /* 0x000000ffff057224 */ /* 0x000fe400078e0a04 */
[----:B------:R-:W-:-:S02]  /*6eb0*/  IMAD R4, R4, UR5, R23 ;  /* 0x0000000504047c24 */ /* 0x000fc4000f8e0217 */
[----:B0-----:R-:W-:Y:S02]  /*6ec0*/  @P0 IMAD R19, R21, R24, R14 ;  /* 0x0000001815130224 */ /* 0x001fe400078e020e */
[----:B------:R-:W-:Y:S01]  /*6ed0*/  IMAD R22, R5, UR7, R22 ;  /* 0x0000000705167c24 */ /* 0x000fe2000f8e0216 */
[----:B------:R-:W-:Y:S01]  /*6ee0*/  ULDC UR7, c[0x0][0x600] ;  /* 0x0001800000077ab9 */ /* 0x000fe20000000800 */
[----:B------:R-:W-:Y:S02]  /*6ef0*/  IMAD R20, R4, UR8, R19 ;  /* 0x0000000804147c24 */ /* 0x000fe4000f8e0213 */
[----:B------:R-:W-:Y:S02]  /*6f00*/  IMAD R5, R22, UR7, R7 ;  /* 0x0000000716057c24 */ /* 0x000fe4000f8e0207 */
[----:B------:R-:W-:Y:S02]  /*6f10*/  IMAD.MOV.U32 R4, RZ, RZ, 0x1 ;  /* 0x00000001ff047424 */ /* 0x000fe400078e00ff */
[----:B------:R-:W-:Y:S01]  /*6f20*/  IMAD.MOV.U32 R7, RZ, RZ, R15 ;  /* 0x000000ffff077224 */ /* 0x000fe200078e000f */
[----:B------:R-:W-:-:S02]  /*6f30*/  SEL R19, R5, R20, !P0 ;  /* 0x0000001405137207 */ /* 0x000fc40004000000 */
[----:B------:R-:W-:-:S07]  /*6f40*/  SEL R20, R20, R5, !P0 ;  /* 0x0000000514147207 */ /* 0x000fce0004000000 */
.L_x_142:
[----:B------:R-:W-:Y:S05]  /*6f50*/  BSYNC B1 ;  /* 0x0000000000017941 */ /* 0x000fea0003800000 */
.L_x_141:
[----:B------:R-:W-:-:S13]  /*6f60*/  LOP3.LUT P0, RZ, R4, 0xff, RZ, 0xc0, !PT ;  /* 0x000000ff04ff7812 */ /* 0x000fda000780c0ff */
[----:B------:R-:W-:Y:S05]  /*6f70*/  @P0 BRA `(.L_x_145) ;  /* 0xfffffff400080947 */ /* 0x000fea000383ffff */
[----:B------:R-:W-:Y:S05]  /*6f80*/  BSYNC B0 ;  /* 0x0000000000007941 */ /* 0x000fea0003800000 */
.L_x_134:
[----:B------:R-:W-:-:S03]  /*6f90*/  UMOV UR7, 0xffffffff ;  /* 0xffffffff00077882 */ /* 0x000fc60000000000 */
[----:B------:R-:W-:Y:S05]  /*6fa0*/  BRA.DIV UR7, `(.L_x_146) ;  /* 0x0000000607147947 */ /* 0x000fea000b800000 */
[----:B------:R-:W-:-:S13]  /*6fb0*/  ELECT P6, URZ, PT ;  /* 0x00000000003f782f */ /* 0x000fda00038c0000 */
.L_x_160:
[----:B------:R-:W-:Y:S04]  /*6fc0*/  BSSY B0, `(.L_x_147) ;  /* 0x000002b000007945 */ /* 0x000fe80003800000 */
[----:B------:R-:W-:Y:S05]  /*6fd0*/  @!P6 BRA `(.L_x_148) ;  /* 0x0000000000a4e947 */ /* 0x000fea0003800000 */
[----:B------:R-:W-:-:S04]  /*6fe0*/  LOP3.LUT R18, R18, 0x2, RZ, 0xfc, !PT ;  /* 0x0000000212127812 */ /* 0x000fc800078efcff */
[----:B------:R-:W-:-:S13]  /*6ff0*/  ISETP.NE.AND P0, PT, R18, 0x3, PT ;  /* 0x000000031200780c */ /* 0x000fda0003f05270 */
[----:B------:R-:W-:Y:S05]  /*7000*/  @!P0 BRA `(.L_x_149) ;  /* 0x0000000000048947 */ /* 0x000fea0003800000 */
[----:B------:R-:W-:Y:S01]  /*7010*/  BPT.TRAP 0x1 ;  /* 0x000000040000795c */ /* 0x000fe20000300000 */
.L_x_149:
[----:B------:R-:W0:Y:S01]  /*7020*/  S2R R5, SR_CgaCtaId ;  /* 0x0000000000057919 */ /* 0x000e220000008800 */
[----:B------:R-:W-:Y:S02]  /*7030*/  MOV R0, 0x400 ;  /* 0x0000040000007802 */ /* 0x000fe40000000f00 */
[----:B------:R-:W-:Y:S02]  /*7040*/  SHF.L.U32 R2, R3, 0x1f, RZ ;  /* 0x0000001f03027819 */ /* 0x000fe400000006ff */
[----:B0-----:R-:W-:-:S05]  /*7050*/  LEA R5, R5, R0, 0x18 ;  /* 0x0000000005057211 */ /* 0x001fca00078ec0ff */
[----:B------:R-:W-:-:S04]  /*7060*/  VIADD R5, R5, 0x20 ;  /* 0x0000002005057836 */ /* 0x000fc80000000000 */
[C---:B------:R-:W-:Y:S02]  /*7070*/  IMAD R7, R8.reuse, 0x8, R5 ;  /* 0x0000000808077824 */ /* 0x040fe400078e0205 */
[----:B------:R-:W-:Y:S02]  /*7080*/  VIADD R8, R8, 0x1 ;  /* 0x0000000108087836 */ /* 0x000fe40000000000 */
[----:B------:R-:W0:Y:S03]  /*7090*/  SYNCS.PHASECHK.TRANS64.TRYWAIT P0, [R7+URZ], R2 ;  /* 0x00000002070075a7 */ /* 0x000e26000800017f */
[----:B------:R-:W-:-:S04]  /*70a0*/  ISETP.NE.AND P1, PT, R8, 0x4, PT ;  /* 0x000000040800780c */ /* 0x000fc80003f25270 */
[----:B------:R-:W-:Y:S02]  /*70b0*/  SEL R0, RZ, 0x1, P1 ;  /* 0x00000001ff007807 */ /* 0x000fe40000800000 */
[----:B------:R-:W-:Y:S02]  /*70c0*/  SEL R8, R8, RZ, P1 ;  /* 0x000000ff08087207 */ /* 0x000fe40000800000 */
[----:B------:R-:W-:-:S03]  /*70d0*/  LOP3.LUT R9, R3, R0, RZ, 0x3c, !PT ;  /* 0x0000000003097212 */ /* 0x000fc600078e3cff */
[----:B------:R-:W-:Y:S01]  /*70e0*/  IMAD R6, R8, 0x8, R5 ;  /* 0x0000000808067824 */ /* 0x000fe200078e0205 */
[----:B------:R-:W-:Y:S01]  /*70f0*/  SHF.L.U32 R3, R9, 0x1f, RZ ;  /* 0x0000001f09037819 */ /* 0x000fe200000006ff */
[----:B0-----:R-:W-:Y:S06]  /*7100*/  @!P0 BRA `(.L_x_150) ;  /* 0x0000000000dc8947 */ /* 0x001fec0003800000 */
.L_x_161:
[----:B------:R-:W1:Y:S01]  /*7110*/  SYNCS.PHASECHK.TRANS64.TRYWAIT P0, [R6+URZ], R3 ;  /* 0x00000003060075a7 */ /* 0x000e62000800017f */
[----:B------:R-:W-:-:S05]  /*7120*/  VIADD R0, R8, 0x1 ;  /* 0x0000000108007836 */ /* 0x000fca0000000000 */
[----:B------:R-:W-:-:S04]  /*7130*/  ISETP.NE.AND P1, PT, R0, 0x4, PT ;  /* 0x000000040000780c */ /* 0x000fc80003f25270 */
[----:B0-----:R-:W-:Y:S02]  /*7140*/  SEL R2, RZ, 0x1, P1 ;  /* 0x00000001ff027807 */ /* 0x001fe40000800000 */
[----:B------:R-:W-:Y:S02]  /*7150*/  SEL R0, R0, RZ, P1 ;  /* 0x000000ff00007207 */ /* 0x000fe40000800000 */
[----:B------:R-:W-:-:S03]  /*7160*/  LOP3.LUT R9, R9, R2, RZ, 0x3c, !PT ;  /* 0x0000000209097212 */ /* 0x000fc600078e3cff */
[----:B------:R-:W-:Y:S01]  /*7170*/  IMAD R7, R0, 0x8, R5 ;  /* 0x0000000800077824 */ /* 0x000fe200078e0205 */
[----:B------:R-:W-:Y:S01]  /*7180*/  SHF.L.U32 R4, R9, 0x1f, RZ ;  /* 0x0000001f09047819 */ /* 0x000fe200000006ff */
[----:B-1----:R-:W-:Y:S06]  /*7190*/  @!P0 BRA `(.L_x_151) ;  /* 0x0000000000cc8947 */ /* 0x002fec0003800000 */
.L_x_162:
[----:B------:R-:W1:Y:S01]  /*71a0*/  SYNCS.PHASECHK.TRANS64.TRYWAIT P0, [R7+URZ], R4 ;  /* 0x00000004070075a7 */ /* 0x000e62000800017f */
[----:B------:R-:W-:-:S05]  /*71b0*/  VIADD R0, R0, 0x1 ;  /* 0x0000000100007836 */ /* 0x000fca0000000000 */
[----:B------:R-:W-:-:S04]  /*71c0*/  ISETP.NE.AND P1, PT, R0, 0x4, PT ;  /* 0x000000040000780c */ /* 0x000fc80003f25270 */
[----:B------:R-:W-:Y:S02]  /*71d0*/  SEL R2, RZ, 0x1, P1 ;  /* 0x00000001ff027807 */ /* 0x000fe40000800000 */
[----:B------:R-:W-:Y:S02]  /*71e0*/  SEL R0, R0, RZ, P1 ;  /* 0x000000ff00007207 */ /* 0x000fe40000800000 */
[----:B------:R-:W-:Y:S01]  /*71f0*/  LOP3.LUT R2, R9, R2, RZ, 0x3c, !PT ;  /* 0x0000000209027212 */ /* 0x000fe200078e3cff */
[----:B-1----:R-:W-:Y:S06]  /*7200*/  @!P0 BRA `(.L_x_152) ;  /* 0x0000000000c48947 */ /* 0x002fec0003800000 */
.L_x_163:
[----:B------:R-:W-:Y:S01]  /*7210*/  IMAD R5, R0, 0x8, R5 ;  /* 0x0000000800057824 */ /* 0x000fe200078e0205 */
[----:B------:R-:W-:-:S07]  /*7220*/  SHF.L.U32 R0, R2, 0x1f, RZ ;  /* 0x0000001f02007819 */ /* 0x000fce00000006ff */
.L_x_153:
[----:B--2---:R2:W3:Y:S02]  /*7230*/  SYNCS.PHASECHK.TRANS64.TRYWAIT P0, [R5+URZ], R0 ;  /* 0x00000000050075a7 */ /* 0x0044e4000800017f */
[----:B---3--:R-:W-:Y:S05]  /*7240*/  @!P0 NANOSLEEP.SYNCS 0x989680 ;  /* 0x009896800000895d */ /* 0x008fea0003900000 */
[----:B------:R-:W3:Y:S02]  /*7250*/  @!P0 SYNCS.PHASECHK.TRANS64 P0, [R5+URZ], R0 ;  /* 0x00000000050085a7 */ /* 0x000ee4000800007f */
[----:B---3--:R-:W-:Y:S05]  /*7260*/  @!P0 BRA `(.L_x_153) ;  /* 0xfffffffc00f08947 */ /* 0x008fea000383ffff */
.L_x_148:
[----:B------:R-:W-:Y:S05]  /*7270*/  BSYNC B0 ;  /* 0x0000000000007941 */ /* 0x000fea0003800000 */
.L_x_147:
[----:B------:R-:W-:Y:S05]  /*7280*/  EXIT ;  /* 0x000000000000794d */ /* 0x000fea0003800000 */
.L_x_21:
[----:B-1----:R1:W2:Y:S02]  /*7290*/  SYNCS.PHASECHK.TRANS64.TRYWAIT P1, [R3+URZ], R0 ;  /* 0x00000000030075a7 */ /* 0x0022a4000802017f */
[----:B--2---:R-:W-:Y:S05]  /*72a0*/  @!P1 NANOSLEEP.SYNCS 0x989680 ;  /* 0x009896800000995d */ /* 0x004fea0003900000 */
[----:B------:R-:W2:Y:S02]  /*72b0*/  @!P1 SYNCS.PHASECHK.TRANS64 P1, [R3+URZ], R0 ;  /* 0x00000000030095a7 */ /* 0x000ea4000802007f */
[----:B--2---:R-:W-:Y:S05]  /*72c0*/  @!P1 BRA `(.L_x_21) ;  /* 0xfffffffc00f09947 */ /* 0x004fea000383ffff */
[----:B------:R-:W-:Y:S05]  /*72d0*/  BRA `(.L_x_20) ;  /* 0xffffffa400347947 */ /* 0x000fea000383ffff */
.L_x_26:
[----:B-1----:R1:W2:Y:S02]  /*72e0*/  SYNCS.PHASECHK.TRANS64.TRYWAIT P1, [R5+URZ], R4 ;  /* 0x00000004050075a7 */ /* 0x0022a4000802017f */
[----:B--2---:R-:W-:Y:S05]  /*72f0*/  @!P1 NANOSLEEP.SYNCS 0x989680 ;  /* 0x009896800000995d */ /* 0x004fea0003900000 */
[----:B------:R-:W2:Y:S02]  /*7300*/  @!P1 SYNCS.PHASECHK.TRANS64 P1, [R5+URZ], R4 ;  /* 0x00000004050095a7 */ /* 0x000ea4000802007f */
[----:B--2---:R-:W-:Y:S05]  /*7310*/  @!P1 BRA `(.L_x_26) ;  /* 0xfffffffc00f09947 */ /* 0x004fea000383ffff */
[----:B------:R-:W-:Y:S05]  /*7320*/  BRA `(.L_x_25) ;  /* 0xffffffa800807947 */ /* 0x000fea000383ffff */
.L_x_135:
[----:B------:R-:W-:Y:S01]  /*7330*/  BSSY B1, `(.L_x_154) ;  /* 0x0000006000017945 */ /* 0x000fe20003800000 */
[----:B------:R-:W-:-:S07]  /*7340*/  IMAD.MOV.U32 R15, RZ, RZ, -0x1 ;  /* 0xffffffffff0f7424 */ /* 0x000fce00078e00ff */
[----:B------:R-:W-:Y:S05]  /*7350*/  WARPSYNC.COLLECTIVE R15, `(.L_x_155) ;  /* 0x000000000f0c7348 */ /* 0x000fea0003c00000 */
[----:B------:R-:W-:Y:S02]  /*7360*/  ELECT P6, UR62, PT ;  /* 0x00000000003e782f */ /* 0x000fe400038c0000 */
[----:B------:R-:W-:Y:S01]  /*7370*/  MOV R14, UR62 ;  /* 0x0000003e000e7c02 */ /* 0x000fe20008000f00 */
[----:B------:R-:W-:Y:S10]  /*7380*/  ENDCOLLECTIVE ;  /* 0x000000000000791b */ /* 0x000ff40003800000 */
.L_x_155:
[----:B------:R-:W-:Y:S05]  /*7390*/  BSYNC B1 ;  /* 0x0000000000017941 */ /* 0x000fea0003800000 */
.L_x_154:
[----:B------:R-:W-:Y:S05]  /*73a0*/  BRA `(.L_x_156) ;  /* 0xfffffff000087947 */ /* 0x000fea000383ffff */
.L_x_138:
[----:B0-----:R0:W1:Y:S02]  /*73b0*/  SYNCS.PHASECHK.TRANS64.TRYWAIT P0, [R21+URZ+0x20], R6 ;  /* 0x00002006150075a7 */ /* 0x001064000800017f */
[----:B-1----:R-:W-:Y:S05]  /*73c0*/  @!P0 NANOSLEEP.SYNCS 0x989680 ;  /* 0x009896800000895d */ /* 0x002fea0003900000 */
[----:B------:R-:W1:Y:S02]  /*73d0*/  @!P0 SYNCS.PHASECHK.TRANS64 P0, [R21+URZ+0x20], R6 ;  /* 0x00002006150085a7 */ /* 0x000e64000800007f */
[----:B-1----:R-:W-:Y:S05]  /*73e0*/  @!P0 BRA `(.L_x_138) ;  /* 0xfffffffc00f08947 */ /* 0x002fea000383ffff */
[----:B------:R-:W-:Y:S05]  /*73f0*/  BRA `(.L_x_157) ;  /* 0xfffffff000447947 */ /* 0x000fea000383ffff */
.L_x_146:
[----:B------:R-:W-:Y:S01]  /*7400*/  BSSY B0, `(.L_x_158) ;  /* 0x0000006000007945 */ /* 0x000fe20003800000 */
[----:B------:R-:W-:-:S07]  /*7410*/  IMAD.MOV.U32 R15, RZ, RZ, -0x1 ;  /* 0xffffffffff0f7424 */ /* 0x000fce00078e00ff */
[----:B------:R-:W-:Y:S05]  /*7420*/  WARPSYNC.COLLECTIVE R15, `(.L_x_159) ;  /* 0x000000000f0c7348 */ /* 0x000fea0003c00000 */
[----:B------:R-:W-:Y:S02]  /*7430*/  ELECT P6, UR62, PT ;  /* 0x00000000003e782f */ /* 0x000fe400038c0000 */
[----:B------:R-:W-:Y:S01]  /*7440*/  MOV R14, UR62 ;  /* 0x0000003e000e7c02 */ /* 0x000fe20008000f00 */
[----:B------:R-:W-:Y:S10]  /*7450*/  ENDCOLLECTIVE ;  /* 0x000000000000791b */ /* 0x000ff40003800000 */
.L_x_159:
[----:B------:R-:W-:Y:S05]  /*7460*/  BSYNC B0 ;  /* 0x0000000000007941 */ /* 0x000fea0003800000 */
.L_x_158:
[----:B------:R-:W-:Y:S05]  /*7470*/  BRA `(.L_x_160) ;  /* 0xfffffff800d07947 */ /* 0x000fea000383ffff */
.L_x_150:
[----:B0-----:R0:W1:Y:S02]  /*7480*/  SYNCS.PHASECHK.TRANS64.TRYWAIT P0, [R7+URZ], R2 ;  /* 0x00000002070075a7 */ /* 0x001064000800017f */
[----:B-1----:R-:W-:Y:S05]  /*7490*/  @!P0 NANOSLEEP.SYNCS 0x989680 ;  /* 0x009896800000895d */ /* 0x002fea0003900000 */
[----:B------:R-:W1:Y:S02]  /*74a0*/  @!P0 SYNCS.PHASECHK.TRANS64 P0, [R7+URZ], R2 ;  /* 0x00000002070085a7 */ /* 0x000e64000800007f */
[----:B-1----:R-:W-:Y:S05]  /*74b0*/  @!P0 BRA `(.L_x_150) ;  /* 0xfffffffc00f08947 */ /* 0x002fea000383ffff */
[----:B------:R-:W-:Y:S05]  /*74c0*/  BRA `(.L_x_161) ;  /* 0xfffffffc00107947 */ /* 0x000fea000383ffff */
.L_x_151:
[----:B0-----:R0:W1:Y:S02]  /*74d0*/  SYNCS.PHASECHK.TRANS64.TRYWAIT P0, [R6+URZ], R3 ;  /* 0x00000003060075a7 */ /* 0x001064000800017f */
[----:B-1----:R-:W-:Y:S05]  /*74e0*/  @!P0 NANOSLEEP.SYNCS 0x989680 ;  /* 0x009896800000895d */ /* 0x002fea0003900000 */
[----:B------:R-:W1:Y:S02]  /*74f0*/  @!P0 SYNCS.PHASECHK.TRANS64 P0, [R6+URZ], R3 ;  /* 0x00000003060085a7 */ /* 0x000e64000800007f */
[----:B-1----:R-:W-:Y:S05]  /*7500*/  @!P0 BRA `(.L_x_151) ;  /* 0xfffffffc00f08947 */ /* 0x002fea000383ffff */
[----:B------:R-:W-:Y:S05]  /*7510*/  BRA `(.L_x_162) ;  /* 0xfffffffc00207947 */ /* 0x000fea000383ffff */
.L_x_152:
[----:B-1----:R1:W2:Y:S02]  /*7520*/  SYNCS.PHASECHK.TRANS64.TRYWAIT P0, [R7+URZ], R4 ;  /* 0x00000004070075a7 */ /* 0x0022a4000800017f */
[----:B--2---:R-:W-:Y:S05]  /*7530*/  @!P0 NANOSLEEP.SYNCS 0x989680 ;  /* 0x009896800000895d */ /* 0x004fea0003900000 */
[----:B------:R-:W2:Y:S02]  /*7540*/  @!P0 SYNCS.PHASECHK.TRANS64 P0, [R7+URZ], R4 ;  /* 0x00000004070085a7 */ /* 0x000ea4000800007f */
[----:B--2---:R-:W-:Y:S05]  /*7550*/  @!P0 BRA `(.L_x_152) ;  /* 0xfffffffc00f08947 */ /* 0x004fea000383ffff */
[----:B------:R-:W-:Y:S05]  /*7560*/  BRA `(.L_x_163) ;  /* 0xfffffffc00287947 */ /* 0x000fea000383ffff */
.L_x_164:
[----:B------:R-:W-:-:S00]  /*7570*/  BRA `(.L_x_164) ;  /* 0xfffffffc00fc7947 */ /* 0x000fc0000383ffff */
[----:B------:R-:W-:-:S00]  /*7580*/  NOP ;  /* 0x0000000000007918 */ /* 0x000fc00000000000 */
[----:B------:R-:W-:-:S00]  /*7590*/  NOP ;  /* 0x0000000000007918 */ /* 0x000fc00000000000 */
[----:B------:R-:W-:-:S00]  /*75a0*/  NOP ;  /* 0x0000000000007918 */ /* 0x000fc00000000000 */
[----:B------:R-:W-:-:S00]  /*75b0*/  NOP ;  /* 0x0000000000007918 */ /* 0x000fc00000000000 */
[----:B------:R-:W-:-:S00]  /*75c0*/  NOP ;  /* 0x0000000000007918 */ /* 0x000fc00000000000 */
[----:B------:R-:W-:-:S00]  /*75d0*/  NOP ;  /* 0x0000000000007918 */ /* 0x000fc00000000000 */
[----:B------:R-:W-:-:S00]  /*75e0*/  NOP ;  /* 0x0000000000007918 */ /* 0x000fc00000000000 */
[----:B------:R-:W-:-:S00]  /*75f0*/  NOP ;  /* 0x0000000000007918 */ /* 0x000fc00000000000 */
.L_x_165:


//--------------------- .nv.global.init           --------------------------
	.section	.nv.global.init,"aw",@progbits
.nv.global.init:
	.type		$str$22,@object
	.size		$str$22,($str$23 - $str$22)
$str$22:
        /*0000*/ 	.byte	0x6b, 0x5f, 0x74, 0x69, 0x6c, 0x65, 0x5f, 0x63, 0x6f, 0x75, 0x6e, 0x74, 0x20, 0x3e, 0x3d, 0x20
        /*0010*/ 	.byte	0x31, 0x00
	.type		$str$23,@object
	.size		$str$23,(__unnamed_1 - $str$23)
$str$23:
        /*0012*/ 	.byte	0x2f, 0x74, 0x6d, 0x70, 0x2f, 0x63, 0x75, 0x74, 0x6c, 0x61, 0x73, 0x73, 0x5f, 0x73, 0x77, 0x65
        /*0022*/ 	.byte	0x65, 0x70, 0x5f, 0x73, 0x72, 0x63, 0x2f, 0x69, 0x6e, 0x63, 0x6c, 0x75, 0x64, 0x65, 0x2f, 0x63
        /*0032*/ 	.byte	0x75, 0x74, 0x6c, 0x61, 0x73, 0x73, 0x2f, 0x67, 0x65, 0x6d, 0x6d, 0x2f, 0x63, 0x6f, 0x6c, 0x6c
        /*0042*/ 	.byte	0x65, 0x63, 0x74, 0x69, 0x76, 0x65, 0x2f, 0x73, 0x6d, 0x39, 0x30, 0x5f, 0x6d, 0x6d, 0x61, 0x5f
        /*0052*/ 	.byte	0x74, 0x6d, 0x61, 0x5f, 0x67, 0x6d, 0x6d, 0x61, 0x5f, 0x73, 0x73, 0x5f, 0x77, 0x61, 0x72, 0x70
        /*0062*/ 	.byte	0x73, 0x70, 0x65, 0x63, 0x69, 0x61, 0x6c, 0x69, 0x7a, 0x65, 0x64, 0x2e, 0x68, 0x70, 0x70, 0x00
	.type		__unnamed_1,@object
	.size		__unnamed_1,(.L_0 - __unnamed_1)
__unnamed_1:
        /*0072*/ 	.byte	0x76, 0x6f, 0x69, 0x64, 0x20, 0x63, 0x75, 0x74, 0x6c, 0x61, 0x73, 0x73, 0x3a, 0x3a, 0x67, 0x65
        /* <DEDUP_REMOVED lines=180> */
        /*0bc2*/ 	.byte	0x74, 0x79, 0x5d, 0x00
.L_0:


//--------------------- .nv.shared._ZN7cutlass13device_kernelINS_4gemm6kernel13GemmUniversalIN4cute5tupleIJiiiiEEENS1_10collective13CollectiveMmaINS1_34MainloopSm90TmaGmmaWarpSpecializedILi4ENS5_IJNS4_1CILi2EEENSA_ILi1EEESC_EEENS1_35KernelTmaWarpSpecializedCooperativeEEENS5_IJNSA_ILi128EEENSA_ILi96EEESG_EEENS_6half_tENS5_IJlSC_lEEESJ_SK_NS4_8TiledMMAINS4_8MMA_AtomIJNS4_4SM904GMMA25MMA_64x96x16_F32F16F16_SSILNSO_5MajorE0ELSQ_0ELNSO_7ScaleInE1ELSR_1EEEEEENS4_6LayoutISD_NS5_IJSC_NSA_ILi0EEESV_EEEEENS5_IJNS4_10UnderscoreESY_SY_EEEEENS4_13SM90_TMA_LOADENS4_14ComposedLayoutINS4_7SwizzleILi3ELi4ELi3EEENS4_18smem_ptr_flag_bitsILi16EEENSU_INS5_IJNSA_ILi8EEENSA_ILi64EEEEEENS5_IJS18_SC_EEEEEEEvNS4_8identityENS4_23SM90_TMA_LOAD_MULTICASTES1C_vS1D_EENS_8epilogue10collective6detail29Sm90TmaWarpSpecializedAdapterINS1H_15DefaultEpilogueISJ_SK_SK_NS1G_6thread17LinearCombinationISJ_Li1EffLNS1L_9ScaleType4KindE0ELNS_15FloatRoundStyleE2ESJ_EENS1_15EpilogueDefaultEEEEEvvEEEEvNT_6ParamsE --------------------------
	.section	.nv.shared._ZN7cutlass13device_kernelINS_4gemm6kernel13GemmUniversalIN4cute5tupleIJiiiiEEENS1_10collective13CollectiveMmaINS1_34MainloopSm90TmaGmmaWarpSpecializedILi4ENS5_IJNS4_1CILi2EEENSA_ILi1EEESC_EEENS1_35KernelTmaWarpSpecializedCooperativeEEENS5_IJNSA_ILi128EEENSA_ILi96EEESG_EEENS_6half_tENS5_IJlSC_lEEESJ_SK_NS4_8TiledMMAINS4_8MMA_AtomIJNS4_4SM904GMMA25MMA_64x96x16_F32F16F16_SSILNSO_5MajorE0ELSQ_0ELNSO_7ScaleInE1ELSR_1EEEEEENS4_6LayoutISD_NS5_IJSC_NSA_ILi0EEESV_EEEEENS5_IJNS4_10UnderscoreESY_SY_EEEEENS4_13SM90_TMA_LOADENS4_14ComposedLayoutINS4_7SwizzleILi3ELi4ELi3EEENS4_18smem_ptr_flag_bitsILi16EEENSU_INS5_IJNSA_ILi8EEENSA_ILi64EEEEEENS5_IJS18_SC_EEEEEEEvNS4_8identityENS4_23SM90_TMA_LOAD_MULTICASTES1C_vS1D_EENS_8epilogue10collective6detail29Sm90TmaWarpSpecializedAdapterINS1H_15DefaultEpilogueISJ_SK_SK_NS1G_6thread17LinearCombinationISJ_Li1EffLNS1L_9ScaleType4KindE0ELNS_15FloatRoundStyleE2ESJ_EENS1_15EpilogueDefaultEEEEEvvEEEEvNT_6ParamsE,"aw",@nobits
	.sectionflags	@""
	.align	16
	.zero		1024


//--------------------- .nv.shared.reserved.0     --------------------------
	.section	.nv.shared.reserved.0,"aw",@nobits
	.weak		__nv_reservedSMEM_offset_0_alias
	.size		__nv_reservedSMEM_offset_0_alias, 0, 0
	.other		__nv_reservedSMEM_offset_0_alias,@"STO_CUDA_RESERVED_SHARED STV_DEFAULT"
__nv_reservedSMEM_offset_0_alias:
	.zero		0


//--------------------- .nv.global                --------------------------
	.section	.nv.global,"aw",@nobits
.nv.global:
	.type		_ZN40_INTERNAL_2ee9a3c7_4_k_cu_1c006d39_128834cute1_E,@object
	.size		_ZN40_INTERNAL_2ee9a3c7_4_k_cu_1c006d39_128834cute1_E,(_ZN40_INTERNAL_2ee9a3c7_4_k_cu_1c006d39_128834cuda3std3__45__cpo6cbeginE - _ZN40_INTERNAL_2ee9a3c7_4_k_cu_1c006d39_128834cute1_E)
_ZN40_INTERNAL_2ee9a3c7_4_k_cu_1c006d39_128834cute1_E:
	.zero		1
	.type		_ZN40_INTERNAL_2ee9a3c7_4_k_cu_1c006d39_128834cuda3std3__45__cpo6cbeginE,@object
	.size		_ZN40_INTERNAL_2ee9a3c7_4_k_cu_1c006d39_128834cuda3std3__45__cpo6cbeginE,(_ZN40_INTERNAL_2ee9a3c7_4_k_cu_1c006d39_128834cuda3std3__48in_placeE - _ZN40_INTERNAL_2ee9a3c7_4_k_cu_1c006d39_128834cuda3std3__45__cpo6cbeginE)
_ZN40_INTERNAL_2ee9a3c7_4_k_cu_1c006d39_128834cuda3std3__45__cpo6cbeginE:
	.zero		1
	.type		_ZN40_INTERNAL_2ee9a3c7_4_k_cu_1c006d39_128834cuda3std3__48in_placeE,@object
	.size		_ZN40_INTERNAL_2ee9a3c7_4_k_cu_1c006d39_128834cuda3std3__48in_placeE,(_ZN40_INTERNAL_2ee9a3c7_4_k_cu_1c006d39_128834cuda3std6ranges3__45__cpo9iter_moveE - _ZN40_INTERNAL_2ee9a3c7_4_k_cu_1c006d39_128834cuda3std3__48in_placeE)
_ZN40_INTERNAL_2ee9a3c7_4_k_cu_1c006d39_128834cuda3std3__48in_placeE:
	.zero		1
	.type		_ZN40_INTERNAL_2ee9a3c7_4_k_cu_1c006d39_128834cuda3std6ranges3__45__cpo9iter_moveE,@object
	.size		_ZN40_INTERNAL_2ee9a3c7_4_k_cu_1c006d39_128834cuda3std6ranges3__45__cpo9iter_moveE,(_ZN40_INTERNAL_2ee9a3c7_4_k_cu_1c006d39_128834cuda3std3__45__cpo5beginE - _ZN40_INTERNAL_2ee9a3c7_4_k_cu_1c006d39_128834cuda3std6ranges3__45__cpo9iter_moveE)
_ZN40_INTERNAL_2ee9a3c7_4_k_cu_1c006d39_128834cuda3std6ranges3__45__cpo9iter_moveE:
	.zero		1
	.type		_ZN40_INTERNAL_2ee9a3c7_4_k_cu_1c006d39_128834cuda3std3__45__cpo5beginE,@object
	.size		_ZN40_INTERNAL_2ee9a3c7_4_k_cu_1c006d39_128834cuda3std3__45__cpo5beginE,(_ZN40_INTERNAL_2ee9a3c7_4_k_cu_1c006d39_128834cuda3std3__442_GLOBAL__N__2ee9a3c7_4_k_cu_1c006d39_128836ignoreE - _ZN40_INTERNAL_2ee9a3c7_4_k_cu_1c006d39_128834cuda3std3__45__cpo5beginE)
_ZN40_INTERNAL_2ee9a3c7_4_k_cu_1c006d39_128834cuda3std3__45__cpo5beginE:
	.zero		1
	.type		_ZN40_INTERNAL_2ee9a3c7_4_k_cu_1c006d39_128834cuda3std3__442_GLOBAL__N__2ee9a3c7_4_k_cu_1c006d39_128836ignoreE,@object
	.size		_ZN40_INTERNAL_2ee9a3c7_4_k_cu_1c006d39_128834cuda3std3__442_GLOBAL__N__2ee9a3c7_4_k_cu_1c006d39_128836ignoreE,(_ZN40_INTERNAL_2ee9a3c7_4_k_cu_1c006d39_128834cute7productE - _ZN40_INTERNAL_2ee9a3c7_4_k_cu_1c006d39_128834cuda3std3__442_GLOBAL__N__2ee9a3c7_4_k_cu_1c006d39_128836ignoreE)
_ZN40_INTERNAL_2ee9a3c7_4_k_cu_1c006d39_128834cuda3std3__442_GLOBAL__N__2ee9a3c7_4_k_cu_1c006d39_128836ignoreE:
	.zero		1
	.type		_ZN40_INTERNAL_2ee9a3c7_4_k_cu_1c006d39_128834cute7productE,@object
	.size		_ZN40_INTERNAL_2ee9a3c7_4_k_cu_1c006d39_128834cute7productE,(_ZN40_INTERNAL_2ee9a3c7_4_k_cu_1c006d39_128834cuda3std3__45__cpo3endE - _ZN40_INTERNAL_2ee9a3c7_4_k_cu_1c006d39_128834cute7productE)
_ZN40_INTERNAL_2ee9a3c7_4_k_cu_1c006d39_128834cute7productE:
	.zero		1
	.type		_ZN40_INTERNAL_2ee9a3c7_4_k_cu_1c006d39_128834cuda3std3__45__cpo3endE,@object
	.size		_ZN40_INTERNAL_2ee9a3c7_4_k_cu_1c006d39_128834cuda3std3__45__cpo3endE,(_ZN40_INTERNAL_2ee9a3c7_4_k_cu_1c006d39_128834cuda3std3__419piecewise_constructE - _ZN40_INTERNAL_2ee9a3c7_4_k_cu_1c006d39_128834cuda3std3__45__cpo3endE)
_ZN40_INTERNAL_2ee9a3c7_4_k_cu_1c006d39_128834cuda3std3__45__cpo3endE:
	.zero		1
	.type		_ZN40_INTERNAL_2ee9a3c7_4_k_cu_1c006d39_128834cuda3std3__419piecewise_constructE,@object
	.size		_ZN40_INTERNAL_2ee9a3c7_4_k_cu_1c006d39_128834cuda3std3__419piecewise_constructE,(_ZN40_INTERNAL_2ee9a3c7_4_k_cu_1c006d39_128834cuda3std3__45__cpo4cendE - _ZN40_INTERNAL_2ee9a3c7_4_k_cu_1c006d39_128834cuda3std3__419piecewise_constructE)
_ZN40_INTERNAL_2ee9a3c7_4_k_cu_1c006d39_128834cuda3std3__419piecewise_constructE:
	.zero		1
	.type		_ZN40_INTERNAL_2ee9a3c7_4_k_cu_1c006d39_128834cuda3std3__45__cpo4cendE,@object
	.size		_ZN40_INTERNAL_2ee9a3c7_4_k_cu_1c006d39_128834cuda3std3__45__cpo4cendE,(_ZN40_INTERNAL_2ee9a3c7_4_k_cu_1c006d39_128834cuda3std6ranges3__45__cpo4swapE - _ZN40_INTERNAL_2ee9a3c7_4_k_cu_1c006d39_128834cuda3std3__45__cpo4cendE)
_ZN40_INTERNAL_2ee9a3c7_4_k_cu_1c006d39_128834cuda3std3__45__cpo4cendE:
	.zero		1
	.type		_ZN40_INTERNAL_2ee9a3c7_4_k_cu_1c006d39_128834cuda3std6ranges3__45__cpo4swapE,@object
	.size		_ZN40_INTERNAL_2ee9a3c7_4_k_cu_1c006d39_128834cuda3std6ranges3__45__cpo4swapE,(.L_8 - _ZN40_INTERNAL_2ee9a3c7_4_k_cu_1c006d39_128834cuda3std6ranges3__45__cpo4swapE)
_ZN40_INTERNAL_2ee9a3c7_4_k_cu_1c006d39_128834cuda3std6ranges3__45__cpo4swapE:
	.zero		1
.L_8:


//--------------------- .nv.constant0._ZN7cutlass13device_kernelINS_4gemm6kernel13GemmUniversalIN4cute5tupleIJiiiiEEENS1_10collective13CollectiveMmaINS1_34MainloopSm90TmaGmmaWarpSpecializedILi4ENS5_IJNS4_1CILi2EEENSA_ILi1EEESC_EEENS1_35KernelTmaWarpSpecializedCooperativeEEENS5_IJNSA_ILi128EEENSA_ILi96EEESG_EEENS_6half_tENS5_IJlSC_lEEESJ_SK_NS4_8TiledMMAINS4_8MMA_AtomIJNS4_4SM904GMMA25MMA_64x96x16_F32F16F16_SSILNSO_5MajorE0ELSQ_0ELNSO_7ScaleInE1ELSR_1EEEEEENS4_6LayoutISD_NS5_IJSC_NSA_ILi0EEESV_EEEEENS5_IJNS4_10UnderscoreESY_SY_EEEEENS4_13SM90_TMA_LOADENS4_14ComposedLayoutINS4_7SwizzleILi3ELi4ELi3EEENS4_18smem_ptr_flag_bitsILi16EEENSU_INS5_IJNSA_ILi8EEENSA_ILi64EEEEEENS5_IJS18_SC_EEEEEEEvNS4_8identityENS4_23SM90_TMA_LOAD_MULTICASTES1C_vS1D_EENS_8epilogue10collective6detail29Sm90TmaWarpSpecializedAdapterINS1H_15DefaultEpilogueISJ_SK_SK_NS1G_6thread17LinearCombinationISJ_Li1EffLNS1L_9ScaleType4KindE0ELNS_15FloatRoundStyleE2ESJ_EENS1_15EpilogueDefaultEEEEEvvEEEEvNT_6ParamsE --------------------------
	.section	.nv.constant0._ZN7cutlass13device_kernelINS_4gemm6kernel13GemmUniversalIN4cute5tupleIJiiiiEEENS1_10collective13CollectiveMmaINS1_34MainloopSm90TmaGmmaWarpSpecializedILi4ENS5_IJNS4_1CILi2EEENSA_ILi1EEESC_EEENS1_35KernelTmaWarpSpecializedCooperativeEEENS5_IJNSA_ILi128EEENSA_ILi96EEESG_EEENS_6half_tENS5_IJlSC_lEEESJ_SK_NS4_8TiledMMAINS4_8MMA_AtomIJNS4_4SM904GMMA25MMA_64x96x16_F32F16F16_SSILNSO_5MajorE0ELSQ_0ELNSO_7ScaleInE1ELSR_1EEEEEENS4_6LayoutISD_NS5_IJSC_NSA_ILi0EEESV_EEEEENS5_IJNS4_10UnderscoreESY_SY_EEEEENS4_13SM90_TMA_LOADENS4_14ComposedLayoutINS4_7SwizzleILi3ELi4ELi3EEENS4_18smem_ptr_flag_bitsILi16EEENSU_INS5_IJNSA_ILi8EEENSA_ILi64EEEEEENS5_IJS18_SC_EEEEEEEvNS4_8identityENS4_23SM90_TMA_LOAD_MULTICASTES1C_vS1D_EENS_8epilogue10collective6detail29Sm90TmaWarpSpecializedAdapterINS1H_15DefaultEpilogueISJ_SK_SK_NS1G_6thread17LinearCombinationISJ_Li1EffLNS1L_9ScaleType4KindE0ELNS_15FloatRoundStyleE2ESJ_EENS1_15EpilogueDefaultEEEEEvvEEEEvNT_6ParamsE,"a",@progbits
	.sectionflags	@""
	.align	4
.nv.constant0._ZN7cutlass13device_kernelINS_4gemm6kernel13GemmUniversalIN4cute5tupleIJiiiiEEENS1_10collective13CollectiveMmaINS1_34MainloopSm90TmaGmmaWarpSpecializedILi4ENS5_IJNS4_1CILi2EEENSA_ILi1EEESC_EEENS1_35KernelTmaWarpSpecializedCooperativeEEENS5_IJNSA_ILi128EEENSA_ILi96EEESG_EEENS_6half_tENS5_IJlSC_lEEESJ_SK_NS4_8TiledMMAINS4_8MMA_AtomIJNS4_4SM904GMMA25MMA_64x96x16_F32F16F16_SSILNSO_5MajorE0ELSQ_0ELNSO_7ScaleInE1ELSR_1EEEEEENS4_6LayoutISD_NS5_IJSC_NSA_ILi0EEESV_EEEEENS5_IJNS4_10UnderscoreESY_SY_EEEEENS4_13SM90_TMA_LOADENS4_14ComposedLayoutINS4_7SwizzleILi3ELi4ELi3EEENS4_18smem_ptr_flag_bitsILi16EEENSU_INS5_IJNSA_ILi8EEENSA_ILi64EEEEEENS5_IJS18_SC_EEEEEEEvNS4_8identityENS4_23SM90_TMA_LOAD_MULTICASTES1C_vS1D_EENS_8epilogue10collective6detail29Sm90TmaWarpSpecializedAdapterINS1H_15DefaultEpilogueISJ_SK_SK_NS1G_6thread17LinearCombinationISJ_Li1EffLNS1L_9ScaleType4KindE0ELNS_15FloatRoundStyleE2ESJ_EENS1_15EpilogueDefaultEEEEEvvEEEEvNT_6ParamsE:
	.zero		1664


//--------------------- SYMBOLS --------------------------

	.type		.nv.reservedSmem.offset0,@object
	.size		.nv.reservedSmem.offset0,0x4
	.type		__assertfail,@function
